//
// Generated by NVIDIA NVVM Compiler
//
// Compiler Build ID: CL-36424714
// Cuda compilation tools, release 13.0, V13.0.88
// Based on NVVM 20.0.0
//

.version 9.0
.target sm_100
.address_size 64

	// .globl	euclideanDistanceBatch
.extern .shared .align 16 .b8 sharedQuery[];

.visible .entry euclideanDistanceBatch(
	.param .u64 .ptr .align 1 euclideanDistanceBatch_param_0,
	.param .u64 .ptr .align 1 euclideanDistanceBatch_param_1,
	.param .u64 .ptr .align 1 euclideanDistanceBatch_param_2,
	.param .u32 euclideanDistanceBatch_param_3,
	.param .u32 euclideanDistanceBatch_param_4,
	.param .u32 euclideanDistanceBatch_param_5
)
{
	.reg .pred 	%p<19>;
	.reg .b32 	%r<64>;
	.reg .b32 	%f<309>;
	.reg .b64 	%rd<66>;

	ld.param.u64 	%rd23, [euclideanDistanceBatch_param_0];
	ld.param.u64 	%rd24, [euclideanDistanceBatch_param_1];
	ld.param.u32 	%r34, [euclideanDistanceBatch_param_3];
	ld.param.u32 	%r36, [euclideanDistanceBatch_param_4];
	ld.param.u32 	%r35, [euclideanDistanceBatch_param_5];
	mov.u32 	%r37, %ctaid.x;
	mov.u32 	%r38, %ntid.x;
	mov.u32 	%r39, %tid.x;
	mad.lo.s32 	%r1, %r37, %r38, %r39;
	mov.u32 	%r2, %ctaid.y;
	setp.ge.s32 	%p1, %r1, %r34;
	setp.ge.s32 	%p2, %r2, %r36;
	or.pred  	%p3, %p1, %p2;
	@%p3 bra 	$L__BB0_25;
	cvta.to.global.u64 	%rd1, %rd23;
	cvta.to.global.u64 	%rd2, %rd24;
	mul.lo.s32 	%r3, %r35, %r1;
	mul.wide.s32 	%rd26, %r3, 4;
	add.s64 	%rd3, %rd1, %rd26;
	mul.lo.s32 	%r4, %r35, %r2;
	mul.wide.s32 	%rd27, %r4, 4;
	add.s64 	%rd4, %rd2, %rd27;
	setp.lt.s32 	%p4, %r35, 4;
	mov.f32 	%f308, 0f00000000;
	mov.b32 	%r60, 0;
	@%p4 bra 	$L__BB0_11;
	add.s32 	%r5, %r35, -4;
	shr.u32 	%r42, %r5, 2;
	add.s32 	%r6, %r42, 1;
	setp.lt.u32 	%p5, %r5, 12;
	mov.f32 	%f282, 0f00000000;
	mov.b32 	%r55, 0;
	mov.f32 	%f281, %f282;
	mov.f32 	%f280, %f282;
	mov.f32 	%f279, %f282;
	@%p5 bra 	$L__BB0_5;
	and.b32  	%r44, %r6, 2147483644;
	neg.s32 	%r53, %r44;
	add.s64 	%rd29, %rd26, %rd1;
	add.s64 	%rd61, %rd29, 32;
	add.s64 	%rd31, %rd27, %rd2;
	add.s64 	%rd60, %rd31, 32;
	mov.f32 	%f282, 0f00000000;
	mov.b32 	%r55, 0;
$L__BB0_4:
	.pragma "nounroll";
	ld.global.f32 	%f56, [%rd61+-32];
	ld.global.f32 	%f57, [%rd60+-32];
	sub.f32 	%f58, %f56, %f57;
	ld.global.f32 	%f59, [%rd61+-28];
	ld.global.f32 	%f60, [%rd60+-28];
	sub.f32 	%f61, %f59, %f60;
	ld.global.f32 	%f62, [%rd61+-24];
	ld.global.f32 	%f63, [%rd60+-24];
	sub.f32 	%f64, %f62, %f63;
	ld.global.f32 	%f65, [%rd61+-20];
	ld.global.f32 	%f66, [%rd60+-20];
	sub.f32 	%f67, %f65, %f66;
	fma.rn.f32 	%f68, %f58, %f58, %f279;
	fma.rn.f32 	%f69, %f61, %f61, %f280;
	fma.rn.f32 	%f70, %f64, %f64, %f281;
	fma.rn.f32 	%f71, %f67, %f67, %f282;
	ld.global.f32 	%f72, [%rd61+-16];
	ld.global.f32 	%f73, [%rd60+-16];
	sub.f32 	%f74, %f72, %f73;
	ld.global.f32 	%f75, [%rd61+-12];
	ld.global.f32 	%f76, [%rd60+-12];
	sub.f32 	%f77, %f75, %f76;
	ld.global.f32 	%f78, [%rd61+-8];
	ld.global.f32 	%f79, [%rd60+-8];
	sub.f32 	%f80, %f78, %f79;
	ld.global.f32 	%f81, [%rd61+-4];
	ld.global.f32 	%f82, [%rd60+-4];
	sub.f32 	%f83, %f81, %f82;
	fma.rn.f32 	%f84, %f74, %f74, %f68;
	fma.rn.f32 	%f85, %f77, %f77, %f69;
	fma.rn.f32 	%f86, %f80, %f80, %f70;
	fma.rn.f32 	%f87, %f83, %f83, %f71;
	ld.global.f32 	%f88, [%rd61];
	ld.global.f32 	%f89, [%rd60];
	sub.f32 	%f90, %f88, %f89;
	ld.global.f32 	%f91, [%rd61+4];
	ld.global.f32 	%f92, [%rd60+4];
	sub.f32 	%f93, %f91, %f92;
	ld.global.f32 	%f94, [%rd61+8];
	ld.global.f32 	%f95, [%rd60+8];
	sub.f32 	%f96, %f94, %f95;
	ld.global.f32 	%f97, [%rd61+12];
	ld.global.f32 	%f98, [%rd60+12];
	sub.f32 	%f99, %f97, %f98;
	fma.rn.f32 	%f100, %f90, %f90, %f84;
	fma.rn.f32 	%f101, %f93, %f93, %f85;
	fma.rn.f32 	%f102, %f96, %f96, %f86;
	fma.rn.f32 	%f103, %f99, %f99, %f87;
	ld.global.f32 	%f104, [%rd61+16];
	ld.global.f32 	%f105, [%rd60+16];
	sub.f32 	%f106, %f104, %f105;
	ld.global.f32 	%f107, [%rd61+20];
	ld.global.f32 	%f108, [%rd60+20];
	sub.f32 	%f109, %f107, %f108;
	ld.global.f32 	%f110, [%rd61+24];
	ld.global.f32 	%f111, [%rd60+24];
	sub.f32 	%f112, %f110, %f111;
	ld.global.f32 	%f113, [%rd61+28];
	ld.global.f32 	%f114, [%rd60+28];
	sub.f32 	%f115, %f113, %f114;
	fma.rn.f32 	%f279, %f106, %f106, %f100;
	fma.rn.f32 	%f280, %f109, %f109, %f101;
	fma.rn.f32 	%f281, %f112, %f112, %f102;
	fma.rn.f32 	%f282, %f115, %f115, %f103;
	add.s32 	%r55, %r55, 16;
	add.s32 	%r53, %r53, 4;
	add.s64 	%rd61, %rd61, 64;
	add.s64 	%rd60, %rd60, 64;
	setp.ne.s32 	%p6, %r53, 0;
	@%p6 bra 	$L__BB0_4;
$L__BB0_5:
	shr.u32 	%r46, %r5, 2;
	add.s32 	%r47, %r46, 1;
	and.b32  	%r45, %r47, 3;
	setp.eq.s32 	%p7, %r45, 0;
	@%p7 bra 	$L__BB0_10;
	setp.eq.s32 	%p8, %r45, 1;
	@%p8 bra 	$L__BB0_8;
	mul.wide.u32 	%rd32, %r55, 4;
	add.s64 	%rd33, %rd3, %rd32;
	ld.global.f32 	%f117, [%rd33];
	add.s64 	%rd34, %rd4, %rd32;
	ld.global.f32 	%f118, [%rd34];
	sub.f32 	%f119, %f117, %f118;
	ld.global.f32 	%f120, [%rd33+4];
	ld.global.f32 	%f121, [%rd34+4];
	sub.f32 	%f122, %f120, %f121;
	ld.global.f32 	%f123, [%rd33+8];
	ld.global.f32 	%f124, [%rd34+8];
	sub.f32 	%f125, %f123, %f124;
	ld.global.f32 	%f126, [%rd33+12];
	ld.global.f32 	%f127, [%rd34+12];
	sub.f32 	%f128, %f126, %f127;
	fma.rn.f32 	%f129, %f119, %f119, %f279;
	fma.rn.f32 	%f130, %f122, %f122, %f280;
	fma.rn.f32 	%f131, %f125, %f125, %f281;
	fma.rn.f32 	%f132, %f128, %f128, %f282;
	ld.global.f32 	%f133, [%rd33+16];
	ld.global.f32 	%f134, [%rd34+16];
	sub.f32 	%f135, %f133, %f134;
	ld.global.f32 	%f136, [%rd33+20];
	ld.global.f32 	%f137, [%rd34+20];
	sub.f32 	%f138, %f136, %f137;
	ld.global.f32 	%f139, [%rd33+24];
	ld.global.f32 	%f140, [%rd34+24];
	sub.f32 	%f141, %f139, %f140;
	ld.global.f32 	%f142, [%rd33+28];
	ld.global.f32 	%f143, [%rd34+28];
	sub.f32 	%f144, %f142, %f143;
	fma.rn.f32 	%f279, %f135, %f135, %f129;
	fma.rn.f32 	%f280, %f138, %f138, %f130;
	fma.rn.f32 	%f281, %f141, %f141, %f131;
	fma.rn.f32 	%f282, %f144, %f144, %f132;
	add.s32 	%r55, %r55, 8;
$L__BB0_8:
	and.b32  	%r48, %r5, 4;
	setp.ne.s32 	%p9, %r48, 0;
	@%p9 bra 	$L__BB0_10;
	mul.wide.u32 	%rd35, %r55, 4;
	add.s64 	%rd36, %rd3, %rd35;
	ld.global.f32 	%f145, [%rd36];
	add.s64 	%rd37, %rd4, %rd35;
	ld.global.f32 	%f146, [%rd37];
	sub.f32 	%f147, %f145, %f146;
	ld.global.f32 	%f148, [%rd36+4];
	ld.global.f32 	%f149, [%rd37+4];
	sub.f32 	%f150, %f148, %f149;
	ld.global.f32 	%f151, [%rd36+8];
	ld.global.f32 	%f152, [%rd37+8];
	sub.f32 	%f153, %f151, %f152;
	ld.global.f32 	%f154, [%rd36+12];
	ld.global.f32 	%f155, [%rd37+12];
	sub.f32 	%f156, %f154, %f155;
	fma.rn.f32 	%f279, %f147, %f147, %f279;
	fma.rn.f32 	%f280, %f150, %f150, %f280;
	fma.rn.f32 	%f281, %f153, %f153, %f281;
	fma.rn.f32 	%f282, %f156, %f156, %f282;
$L__BB0_10:
	add.f32 	%f157, %f279, %f280;
	add.f32 	%f158, %f157, %f281;
	add.f32 	%f308, %f158, %f282;
	and.b32  	%r49, %r5, -4;
	add.s32 	%r60, %r49, 4;
$L__BB0_11:
	setp.ge.s32 	%p10, %r60, %r35;
	@%p10 bra 	$L__BB0_24;
	sub.s32 	%r17, %r35, %r60;
	and.b32  	%r18, %r17, 15;
	sub.s32 	%r50, %r60, %r35;
	setp.gt.u32 	%p11, %r50, -16;
	@%p11 bra 	$L__BB0_15;
	and.b32  	%r51, %r17, -16;
	neg.s32 	%r58, %r51;
	mul.wide.u32 	%rd39, %r60, 4;
	add.s64 	%rd40, %rd26, %rd39;
	add.s64 	%rd41, %rd40, %rd1;
	add.s64 	%rd63, %rd41, 32;
	mul.wide.s32 	%rd42, %r4, 4;
	add.s64 	%rd43, %rd42, %rd39;
	add.s64 	%rd44, %rd43, %rd2;
	add.s64 	%rd62, %rd44, 32;
$L__BB0_14:
	.pragma "nounroll";
	ld.global.f32 	%f160, [%rd63+-32];
	ld.global.f32 	%f161, [%rd62+-32];
	sub.f32 	%f162, %f160, %f161;
	fma.rn.f32 	%f163, %f162, %f162, %f308;
	ld.global.f32 	%f164, [%rd63+-28];
	ld.global.f32 	%f165, [%rd62+-28];
	sub.f32 	%f166, %f164, %f165;
	fma.rn.f32 	%f167, %f166, %f166, %f163;
	ld.global.f32 	%f168, [%rd63+-24];
	ld.global.f32 	%f169, [%rd62+-24];
	sub.f32 	%f170, %f168, %f169;
	fma.rn.f32 	%f171, %f170, %f170, %f167;
	ld.global.f32 	%f172, [%rd63+-20];
	ld.global.f32 	%f173, [%rd62+-20];
	sub.f32 	%f174, %f172, %f173;
	fma.rn.f32 	%f175, %f174, %f174, %f171;
	ld.global.f32 	%f176, [%rd63+-16];
	ld.global.f32 	%f177, [%rd62+-16];
	sub.f32 	%f178, %f176, %f177;
	fma.rn.f32 	%f179, %f178, %f178, %f175;
	ld.global.f32 	%f180, [%rd63+-12];
	ld.global.f32 	%f181, [%rd62+-12];
	sub.f32 	%f182, %f180, %f181;
	fma.rn.f32 	%f183, %f182, %f182, %f179;
	ld.global.f32 	%f184, [%rd63+-8];
	ld.global.f32 	%f185, [%rd62+-8];
	sub.f32 	%f186, %f184, %f185;
	fma.rn.f32 	%f187, %f186, %f186, %f183;
	ld.global.f32 	%f188, [%rd63+-4];
	ld.global.f32 	%f189, [%rd62+-4];
	sub.f32 	%f190, %f188, %f189;
	fma.rn.f32 	%f191, %f190, %f190, %f187;
	ld.global.f32 	%f192, [%rd63];
	ld.global.f32 	%f193, [%rd62];
	sub.f32 	%f194, %f192, %f193;
	fma.rn.f32 	%f195, %f194, %f194, %f191;
	ld.global.f32 	%f196, [%rd63+4];
	ld.global.f32 	%f197, [%rd62+4];
	sub.f32 	%f198, %f196, %f197;
	fma.rn.f32 	%f199, %f198, %f198, %f195;
	ld.global.f32 	%f200, [%rd63+8];
	ld.global.f32 	%f201, [%rd62+8];
	sub.f32 	%f202, %f200, %f201;
	fma.rn.f32 	%f203, %f202, %f202, %f199;
	ld.global.f32 	%f204, [%rd63+12];
	ld.global.f32 	%f205, [%rd62+12];
	sub.f32 	%f206, %f204, %f205;
	fma.rn.f32 	%f207, %f206, %f206, %f203;
	ld.global.f32 	%f208, [%rd63+16];
	ld.global.f32 	%f209, [%rd62+16];
	sub.f32 	%f210, %f208, %f209;
	fma.rn.f32 	%f211, %f210, %f210, %f207;
	ld.global.f32 	%f212, [%rd63+20];
	ld.global.f32 	%f213, [%rd62+20];
	sub.f32 	%f214, %f212, %f213;
	fma.rn.f32 	%f215, %f214, %f214, %f211;
	ld.global.f32 	%f216, [%rd63+24];
	ld.global.f32 	%f217, [%rd62+24];
	sub.f32 	%f218, %f216, %f217;
	fma.rn.f32 	%f219, %f218, %f218, %f215;
	ld.global.f32 	%f220, [%rd63+28];
	ld.global.f32 	%f221, [%rd62+28];
	sub.f32 	%f222, %f220, %f221;
	fma.rn.f32 	%f308, %f222, %f222, %f219;
	add.s32 	%r60, %r60, 16;
	add.s32 	%r58, %r58, 16;
	add.s64 	%rd63, %rd63, 64;
	add.s64 	%rd62, %rd62, 64;
	setp.ne.s32 	%p12, %r58, 0;
	@%p12 bra 	$L__BB0_14;
$L__BB0_15:
	setp.eq.s32 	%p13, %r18, 0;
	@%p13 bra 	$L__BB0_24;
	and.b32  	%r25, %r17, 7;
	setp.lt.u32 	%p14, %r18, 8;
	@%p14 bra 	$L__BB0_18;
	mul.wide.u32 	%rd45, %r60, 4;
	add.s64 	%rd46, %rd3, %rd45;
	ld.global.f32 	%f224, [%rd46];
	add.s64 	%rd47, %rd4, %rd45;
	ld.global.f32 	%f225, [%rd47];
	sub.f32 	%f226, %f224, %f225;
	fma.rn.f32 	%f227, %f226, %f226, %f308;
	ld.global.f32 	%f228, [%rd46+4];
	ld.global.f32 	%f229, [%rd47+4];
	sub.f32 	%f230, %f228, %f229;
	fma.rn.f32 	%f231, %f230, %f230, %f227;
	ld.global.f32 	%f232, [%rd46+8];
	ld.global.f32 	%f233, [%rd47+8];
	sub.f32 	%f234, %f232, %f233;
	fma.rn.f32 	%f235, %f234, %f234, %f231;
	ld.global.f32 	%f236, [%rd46+12];
	ld.global.f32 	%f237, [%rd47+12];
	sub.f32 	%f238, %f236, %f237;
	fma.rn.f32 	%f239, %f238, %f238, %f235;
	ld.global.f32 	%f240, [%rd46+16];
	ld.global.f32 	%f241, [%rd47+16];
	sub.f32 	%f242, %f240, %f241;
	fma.rn.f32 	%f243, %f242, %f242, %f239;
	ld.global.f32 	%f244, [%rd46+20];
	ld.global.f32 	%f245, [%rd47+20];
	sub.f32 	%f246, %f244, %f245;
	fma.rn.f32 	%f247, %f246, %f246, %f243;
	ld.global.f32 	%f248, [%rd46+24];
	ld.global.f32 	%f249, [%rd47+24];
	sub.f32 	%f250, %f248, %f249;
	fma.rn.f32 	%f251, %f250, %f250, %f247;
	ld.global.f32 	%f252, [%rd46+28];
	ld.global.f32 	%f253, [%rd47+28];
	sub.f32 	%f254, %f252, %f253;
	fma.rn.f32 	%f308, %f254, %f254, %f251;
	add.s32 	%r60, %r60, 8;
$L__BB0_18:
	setp.eq.s32 	%p15, %r25, 0;
	@%p15 bra 	$L__BB0_24;
	and.b32  	%r28, %r17, 3;
	setp.lt.u32 	%p16, %r25, 4;
	@%p16 bra 	$L__BB0_21;
	mul.wide.u32 	%rd48, %r60, 4;
	add.s64 	%rd49, %rd3, %rd48;
	ld.global.f32 	%f256, [%rd49];
	add.s64 	%rd50, %rd4, %rd48;
	ld.global.f32 	%f257, [%rd50];
	sub.f32 	%f258, %f256, %f257;
	fma.rn.f32 	%f259, %f258, %f258, %f308;
	ld.global.f32 	%f260, [%rd49+4];
	ld.global.f32 	%f261, [%rd50+4];
	sub.f32 	%f262, %f260, %f261;
	fma.rn.f32 	%f263, %f262, %f262, %f259;
	ld.global.f32 	%f264, [%rd49+8];
	ld.global.f32 	%f265, [%rd50+8];
	sub.f32 	%f266, %f264, %f265;
	fma.rn.f32 	%f267, %f266, %f266, %f263;
	ld.global.f32 	%f268, [%rd49+12];
	ld.global.f32 	%f269, [%rd50+12];
	sub.f32 	%f270, %f268, %f269;
	fma.rn.f32 	%f308, %f270, %f270, %f267;
	add.s32 	%r60, %r60, 4;
$L__BB0_21:
	setp.eq.s32 	%p17, %r28, 0;
	@%p17 bra 	$L__BB0_24;
	mul.wide.s32 	%rd51, %r4, 4;
	mul.wide.u32 	%rd52, %r60, 4;
	add.s64 	%rd53, %rd51, %rd52;
	add.s64 	%rd65, %rd2, %rd53;
	add.s64 	%rd55, %rd26, %rd52;
	add.s64 	%rd64, %rd1, %rd55;
	neg.s32 	%r63, %r28;
$L__BB0_23:
	.pragma "nounroll";
	ld.global.f32 	%f271, [%rd64];
	ld.global.f32 	%f272, [%rd65];
	sub.f32 	%f273, %f271, %f272;
	fma.rn.f32 	%f308, %f273, %f273, %f308;
	add.s64 	%rd65, %rd65, 4;
	add.s64 	%rd64, %rd64, 4;
	add.s32 	%r63, %r63, 1;
	setp.ne.s32 	%p18, %r63, 0;
	@%p18 bra 	$L__BB0_23;
$L__BB0_24:
	ld.param.u64 	%rd59, [euclideanDistanceBatch_param_2];
	sqrt.rn.f32 	%f274, %f308;
	mad.lo.s32 	%r52, %r34, %r2, %r1;
	cvta.to.global.u64 	%rd56, %rd59;
	mul.wide.s32 	%rd57, %r52, 4;
	add.s64 	%rd58, %rd56, %rd57;
	st.global.f32 	[%rd58], %f274;
$L__BB0_25:
	ret;

}
	// .globl	euclideanDistanceBatchShared
.visible .entry euclideanDistanceBatchShared(
	.param .u64 .ptr .align 1 euclideanDistanceBatchShared_param_0,
	.param .u64 .ptr .align 1 euclideanDistanceBatchShared_param_1,
	.param .u64 .ptr .align 1 euclideanDistanceBatchShared_param_2,
	.param .u32 euclideanDistanceBatchShared_param_3,
	.param .u32 euclideanDistanceBatchShared_param_4,
	.param .u32 euclideanDistanceBatchShared_param_5
)
{
	.reg .pred 	%p<20>;
	.reg .b32 	%r<98>;
	.reg .b32 	%f<310>;
	.reg .b64 	%rd<45>;

	ld.param.u64 	%rd16, [euclideanDistanceBatchShared_param_0];
	ld.param.u64 	%rd14, [euclideanDistanceBatchShared_param_1];
	ld.param.u64 	%rd15, [euclideanDistanceBatchShared_param_2];
	ld.param.u32 	%r45, [euclideanDistanceBatchShared_param_3];
	ld.param.u32 	%r47, [euclideanDistanceBatchShared_param_4];
	ld.param.u32 	%r46, [euclideanDistanceBatchShared_param_5];
	cvta.to.global.u64 	%rd1, %rd16;
	mov.u32 	%r48, %ctaid.x;
	mov.u32 	%r1, %ntid.x;
	mov.u32 	%r83, %tid.x;
	mad.lo.s32 	%r3, %r48, %r1, %r83;
	mov.u32 	%r4, %ctaid.y;
	setp.ge.s32 	%p1, %r4, %r47;
	@%p1 bra 	$L__BB1_29;
	setp.ge.s32 	%p2, %r83, %r46;
	@%p2 bra 	$L__BB1_4;
	cvta.to.global.u64 	%rd2, %rd14;
	mul.lo.s32 	%r49, %r46, %r4;
	cvt.s64.s32 	%rd3, %r49;
	mov.u32 	%r51, sharedQuery;
$L__BB1_3:
	cvt.s64.s32 	%rd17, %r83;
	add.s64 	%rd18, %rd17, %rd3;
	shl.b64 	%rd19, %rd18, 2;
	add.s64 	%rd20, %rd2, %rd19;
	ld.global.f32 	%f52, [%rd20];
	shl.b32 	%r50, %r83, 2;
	add.s32 	%r52, %r51, %r50;
	st.shared.f32 	[%r52], %f52;
	add.s32 	%r83, %r83, %r1;
	setp.lt.s32 	%p3, %r83, %r46;
	@%p3 bra 	$L__BB1_3;
$L__BB1_4:
	bar.sync 	0;
	setp.ge.s32 	%p4, %r3, %r45;
	@%p4 bra 	$L__BB1_29;
	mul.lo.s32 	%r7, %r46, %r3;
	mul.wide.s32 	%rd21, %r7, 4;
	add.s64 	%rd4, %rd1, %rd21;
	setp.lt.s32 	%p5, %r46, 4;
	mov.f32 	%f309, 0f00000000;
	mov.b32 	%r93, 0;
	@%p5 bra 	$L__BB1_15;
	add.s32 	%r8, %r46, -4;
	shr.u32 	%r55, %r8, 2;
	add.s32 	%r9, %r55, 1;
	setp.lt.u32 	%p6, %r8, 12;
	mov.f32 	%f283, 0f00000000;
	mov.b32 	%r87, 0;
	mov.f32 	%f282, %f283;
	mov.f32 	%f281, %f283;
	mov.f32 	%f280, %f283;
	@%p6 bra 	$L__BB1_9;
	and.b32  	%r58, %r9, 2147483644;
	neg.s32 	%r85, %r58;
	add.s64 	%rd23, %rd21, %rd1;
	add.s64 	%rd42, %rd23, 32;
	mov.u32 	%r59, sharedQuery;
	add.s32 	%r84, %r59, 32;
	mov.f32 	%f283, 0f00000000;
	mov.b32 	%r87, 0;
$L__BB1_8:
	.pragma "nounroll";
	ld.global.f32 	%f57, [%rd42+-32];
	ld.shared.v4.f32 	{%f58, %f59, %f60, %f61}, [%r84+-32];
	sub.f32 	%f62, %f57, %f58;
	ld.global.f32 	%f63, [%rd42+-28];
	sub.f32 	%f64, %f63, %f59;
	ld.global.f32 	%f65, [%rd42+-24];
	sub.f32 	%f66, %f65, %f60;
	ld.global.f32 	%f67, [%rd42+-20];
	sub.f32 	%f68, %f67, %f61;
	fma.rn.f32 	%f69, %f62, %f62, %f280;
	fma.rn.f32 	%f70, %f64, %f64, %f281;
	fma.rn.f32 	%f71, %f66, %f66, %f282;
	fma.rn.f32 	%f72, %f68, %f68, %f283;
	ld.global.f32 	%f73, [%rd42+-16];
	ld.shared.v4.f32 	{%f74, %f75, %f76, %f77}, [%r84+-16];
	sub.f32 	%f78, %f73, %f74;
	ld.global.f32 	%f79, [%rd42+-12];
	sub.f32 	%f80, %f79, %f75;
	ld.global.f32 	%f81, [%rd42+-8];
	sub.f32 	%f82, %f81, %f76;
	ld.global.f32 	%f83, [%rd42+-4];
	sub.f32 	%f84, %f83, %f77;
	fma.rn.f32 	%f85, %f78, %f78, %f69;
	fma.rn.f32 	%f86, %f80, %f80, %f70;
	fma.rn.f32 	%f87, %f82, %f82, %f71;
	fma.rn.f32 	%f88, %f84, %f84, %f72;
	ld.global.f32 	%f89, [%rd42];
	ld.shared.v4.f32 	{%f90, %f91, %f92, %f93}, [%r84];
	sub.f32 	%f94, %f89, %f90;
	ld.global.f32 	%f95, [%rd42+4];
	sub.f32 	%f96, %f95, %f91;
	ld.global.f32 	%f97, [%rd42+8];
	sub.f32 	%f98, %f97, %f92;
	ld.global.f32 	%f99, [%rd42+12];
	sub.f32 	%f100, %f99, %f93;
	fma.rn.f32 	%f101, %f94, %f94, %f85;
	fma.rn.f32 	%f102, %f96, %f96, %f86;
	fma.rn.f32 	%f103, %f98, %f98, %f87;
	fma.rn.f32 	%f104, %f100, %f100, %f88;
	ld.global.f32 	%f105, [%rd42+16];
	ld.shared.v4.f32 	{%f106, %f107, %f108, %f109}, [%r84+16];
	sub.f32 	%f110, %f105, %f106;
	ld.global.f32 	%f111, [%rd42+20];
	sub.f32 	%f112, %f111, %f107;
	ld.global.f32 	%f113, [%rd42+24];
	sub.f32 	%f114, %f113, %f108;
	ld.global.f32 	%f115, [%rd42+28];
	sub.f32 	%f116, %f115, %f109;
	fma.rn.f32 	%f280, %f110, %f110, %f101;
	fma.rn.f32 	%f281, %f112, %f112, %f102;
	fma.rn.f32 	%f282, %f114, %f114, %f103;
	fma.rn.f32 	%f283, %f116, %f116, %f104;
	add.s32 	%r87, %r87, 16;
	add.s32 	%r85, %r85, 4;
	add.s64 	%rd42, %rd42, 64;
	add.s32 	%r84, %r84, 64;
	setp.ne.s32 	%p7, %r85, 0;
	@%p7 bra 	$L__BB1_8;
$L__BB1_9:
	and.b32  	%r60, %r9, 3;
	setp.eq.s32 	%p8, %r60, 0;
	@%p8 bra 	$L__BB1_14;
	setp.eq.s32 	%p9, %r60, 1;
	@%p9 bra 	$L__BB1_12;
	mul.wide.u32 	%rd24, %r87, 4;
	add.s64 	%rd25, %rd4, %rd24;
	ld.global.f32 	%f118, [%rd25];
	shl.b32 	%r61, %r87, 2;
	mov.u32 	%r62, sharedQuery;
	add.s32 	%r63, %r62, %r61;
	ld.shared.v4.f32 	{%f119, %f120, %f121, %f122}, [%r63];
	sub.f32 	%f123, %f118, %f119;
	ld.global.f32 	%f124, [%rd25+4];
	sub.f32 	%f125, %f124, %f120;
	ld.global.f32 	%f126, [%rd25+8];
	sub.f32 	%f127, %f126, %f121;
	ld.global.f32 	%f128, [%rd25+12];
	sub.f32 	%f129, %f128, %f122;
	fma.rn.f32 	%f130, %f123, %f123, %f280;
	fma.rn.f32 	%f131, %f125, %f125, %f281;
	fma.rn.f32 	%f132, %f127, %f127, %f282;
	fma.rn.f32 	%f133, %f129, %f129, %f283;
	ld.global.f32 	%f134, [%rd25+16];
	ld.shared.v4.f32 	{%f135, %f136, %f137, %f138}, [%r63+16];
	sub.f32 	%f139, %f134, %f135;
	ld.global.f32 	%f140, [%rd25+20];
	sub.f32 	%f141, %f140, %f136;
	ld.global.f32 	%f142, [%rd25+24];
	sub.f32 	%f143, %f142, %f137;
	ld.global.f32 	%f144, [%rd25+28];
	sub.f32 	%f145, %f144, %f138;
	fma.rn.f32 	%f280, %f139, %f139, %f130;
	fma.rn.f32 	%f281, %f141, %f141, %f131;
	fma.rn.f32 	%f282, %f143, %f143, %f132;
	fma.rn.f32 	%f283, %f145, %f145, %f133;
	add.s32 	%r87, %r87, 8;
$L__BB1_12:
	and.b32  	%r64, %r8, 4;
	setp.ne.s32 	%p10, %r64, 0;
	@%p10 bra 	$L__BB1_14;
	mul.wide.u32 	%rd26, %r87, 4;
	add.s64 	%rd27, %rd4, %rd26;
	ld.global.f32 	%f146, [%rd27];
	shl.b32 	%r65, %r87, 2;
	mov.u32 	%r66, sharedQuery;
	add.s32 	%r67, %r66, %r65;
	ld.shared.v4.f32 	{%f147, %f148, %f149, %f150}, [%r67];
	sub.f32 	%f151, %f146, %f147;
	ld.global.f32 	%f152, [%rd27+4];
	sub.f32 	%f153, %f152, %f148;
	ld.global.f32 	%f154, [%rd27+8];
	sub.f32 	%f155, %f154, %f149;
	ld.global.f32 	%f156, [%rd27+12];
	sub.f32 	%f157, %f156, %f150;
	fma.rn.f32 	%f280, %f151, %f151, %f280;
	fma.rn.f32 	%f281, %f153, %f153, %f281;
	fma.rn.f32 	%f282, %f155, %f155, %f282;
	fma.rn.f32 	%f283, %f157, %f157, %f283;
$L__BB1_14:
	add.f32 	%f158, %f280, %f281;
	add.f32 	%f159, %f158, %f282;
	add.f32 	%f309, %f159, %f283;
	and.b32  	%r68, %r8, -4;
	add.s32 	%r93, %r68, 4;
$L__BB1_15:
	setp.ge.s32 	%p11, %r93, %r46;
	@%p11 bra 	$L__BB1_28;
	sub.s32 	%r22, %r46, %r93;
	and.b32  	%r23, %r22, 15;
	sub.s32 	%r69, %r93, %r46;
	setp.gt.u32 	%p12, %r69, -16;
	@%p12 bra 	$L__BB1_19;
	and.b32  	%r70, %r22, -16;
	neg.s32 	%r91, %r70;
	mul.wide.u32 	%rd29, %r93, 4;
	add.s64 	%rd30, %rd21, %rd29;
	add.s64 	%rd31, %rd30, %rd1;
	add.s64 	%rd43, %rd31, 32;
	shl.b32 	%r71, %r93, 2;
	mov.u32 	%r72, sharedQuery;
	add.s32 	%r73, %r71, %r72;
	add.s32 	%r90, %r73, 32;
$L__BB1_18:
	.pragma "nounroll";
	ld.global.f32 	%f161, [%rd43+-32];
	ld.shared.f32 	%f162, [%r90+-32];
	sub.f32 	%f163, %f161, %f162;
	fma.rn.f32 	%f164, %f163, %f163, %f309;
	ld.global.f32 	%f165, [%rd43+-28];
	ld.shared.f32 	%f166, [%r90+-28];
	sub.f32 	%f167, %f165, %f166;
	fma.rn.f32 	%f168, %f167, %f167, %f164;
	ld.global.f32 	%f169, [%rd43+-24];
	ld.shared.f32 	%f170, [%r90+-24];
	sub.f32 	%f171, %f169, %f170;
	fma.rn.f32 	%f172, %f171, %f171, %f168;
	ld.global.f32 	%f173, [%rd43+-20];
	ld.shared.f32 	%f174, [%r90+-20];
	sub.f32 	%f175, %f173, %f174;
	fma.rn.f32 	%f176, %f175, %f175, %f172;
	ld.global.f32 	%f177, [%rd43+-16];
	ld.shared.f32 	%f178, [%r90+-16];
	sub.f32 	%f179, %f177, %f178;
	fma.rn.f32 	%f180, %f179, %f179, %f176;
	ld.global.f32 	%f181, [%rd43+-12];
	ld.shared.f32 	%f182, [%r90+-12];
	sub.f32 	%f183, %f181, %f182;
	fma.rn.f32 	%f184, %f183, %f183, %f180;
	ld.global.f32 	%f185, [%rd43+-8];
	ld.shared.f32 	%f186, [%r90+-8];
	sub.f32 	%f187, %f185, %f186;
	fma.rn.f32 	%f188, %f187, %f187, %f184;
	ld.global.f32 	%f189, [%rd43+-4];
	ld.shared.f32 	%f190, [%r90+-4];
	sub.f32 	%f191, %f189, %f190;
	fma.rn.f32 	%f192, %f191, %f191, %f188;
	ld.global.f32 	%f193, [%rd43];
	ld.shared.f32 	%f194, [%r90];
	sub.f32 	%f195, %f193, %f194;
	fma.rn.f32 	%f196, %f195, %f195, %f192;
	ld.global.f32 	%f197, [%rd43+4];
	ld.shared.f32 	%f198, [%r90+4];
	sub.f32 	%f199, %f197, %f198;
	fma.rn.f32 	%f200, %f199, %f199, %f196;
	ld.global.f32 	%f201, [%rd43+8];
	ld.shared.f32 	%f202, [%r90+8];
	sub.f32 	%f203, %f201, %f202;
	fma.rn.f32 	%f204, %f203, %f203, %f200;
	ld.global.f32 	%f205, [%rd43+12];
	ld.shared.f32 	%f206, [%r90+12];
	sub.f32 	%f207, %f205, %f206;
	fma.rn.f32 	%f208, %f207, %f207, %f204;
	ld.global.f32 	%f209, [%rd43+16];
	ld.shared.f32 	%f210, [%r90+16];
	sub.f32 	%f211, %f209, %f210;
	fma.rn.f32 	%f212, %f211, %f211, %f208;
	ld.global.f32 	%f213, [%rd43+20];
	ld.shared.f32 	%f214, [%r90+20];
	sub.f32 	%f215, %f213, %f214;
	fma.rn.f32 	%f216, %f215, %f215, %f212;
	ld.global.f32 	%f217, [%rd43+24];
	ld.shared.f32 	%f218, [%r90+24];
	sub.f32 	%f219, %f217, %f218;
	fma.rn.f32 	%f220, %f219, %f219, %f216;
	ld.global.f32 	%f221, [%rd43+28];
	ld.shared.f32 	%f222, [%r90+28];
	sub.f32 	%f223, %f221, %f222;
	fma.rn.f32 	%f309, %f223, %f223, %f220;
	add.s32 	%r93, %r93, 16;
	add.s32 	%r91, %r91, 16;
	add.s64 	%rd43, %rd43, 64;
	add.s32 	%r90, %r90, 64;
	setp.ne.s32 	%p13, %r91, 0;
	@%p13 bra 	$L__BB1_18;
$L__BB1_19:
	setp.eq.s32 	%p14, %r23, 0;
	@%p14 bra 	$L__BB1_28;
	and.b32  	%r33, %r22, 7;
	setp.lt.u32 	%p15, %r23, 8;
	@%p15 bra 	$L__BB1_22;
	mul.wide.u32 	%rd32, %r93, 4;
	add.s64 	%rd33, %rd4, %rd32;
	ld.global.f32 	%f225, [%rd33];
	shl.b32 	%r74, %r93, 2;
	mov.u32 	%r75, sharedQuery;
	add.s32 	%r76, %r75, %r74;
	ld.shared.f32 	%f226, [%r76];
	sub.f32 	%f227, %f225, %f226;
	fma.rn.f32 	%f228, %f227, %f227, %f309;
	ld.global.f32 	%f229, [%rd33+4];
	ld.shared.f32 	%f230, [%r76+4];
	sub.f32 	%f231, %f229, %f230;
	fma.rn.f32 	%f232, %f231, %f231, %f228;
	ld.global.f32 	%f233, [%rd33+8];
	ld.shared.f32 	%f234, [%r76+8];
	sub.f32 	%f235, %f233, %f234;
	fma.rn.f32 	%f236, %f235, %f235, %f232;
	ld.global.f32 	%f237, [%rd33+12];
	ld.shared.f32 	%f238, [%r76+12];
	sub.f32 	%f239, %f237, %f238;
	fma.rn.f32 	%f240, %f239, %f239, %f236;
	ld.global.f32 	%f241, [%rd33+16];
	ld.shared.f32 	%f242, [%r76+16];
	sub.f32 	%f243, %f241, %f242;
	fma.rn.f32 	%f244, %f243, %f243, %f240;
	ld.global.f32 	%f245, [%rd33+20];
	ld.shared.f32 	%f246, [%r76+20];
	sub.f32 	%f247, %f245, %f246;
	fma.rn.f32 	%f248, %f247, %f247, %f244;
	ld.global.f32 	%f249, [%rd33+24];
	ld.shared.f32 	%f250, [%r76+24];
	sub.f32 	%f251, %f249, %f250;
	fma.rn.f32 	%f252, %f251, %f251, %f248;
	ld.global.f32 	%f253, [%rd33+28];
	ld.shared.f32 	%f254, [%r76+28];
	sub.f32 	%f255, %f253, %f254;
	fma.rn.f32 	%f309, %f255, %f255, %f252;
	add.s32 	%r93, %r93, 8;
$L__BB1_22:
	setp.eq.s32 	%p16, %r33, 0;
	@%p16 bra 	$L__BB1_28;
	and.b32  	%r36, %r22, 3;
	setp.lt.u32 	%p17, %r33, 4;
	@%p17 bra 	$L__BB1_25;
	mul.wide.u32 	%rd34, %r93, 4;
	add.s64 	%rd35, %rd4, %rd34;
	ld.global.f32 	%f257, [%rd35];
	shl.b32 	%r77, %r93, 2;
	mov.u32 	%r78, sharedQuery;
	add.s32 	%r79, %r78, %r77;
	ld.shared.f32 	%f258, [%r79];
	sub.f32 	%f259, %f257, %f258;
	fma.rn.f32 	%f260, %f259, %f259, %f309;
	ld.global.f32 	%f261, [%rd35+4];
	ld.shared.f32 	%f262, [%r79+4];
	sub.f32 	%f263, %f261, %f262;
	fma.rn.f32 	%f264, %f263, %f263, %f260;
	ld.global.f32 	%f265, [%rd35+8];
	ld.shared.f32 	%f266, [%r79+8];
	sub.f32 	%f267, %f265, %f266;
	fma.rn.f32 	%f268, %f267, %f267, %f264;
	ld.global.f32 	%f269, [%rd35+12];
	ld.shared.f32 	%f270, [%r79+12];
	sub.f32 	%f271, %f269, %f270;
	fma.rn.f32 	%f309, %f271, %f271, %f268;
	add.s32 	%r93, %r93, 4;
$L__BB1_25:
	setp.eq.s32 	%p18, %r36, 0;
	@%p18 bra 	$L__BB1_28;
	shl.b32 	%r80, %r93, 2;
	mov.u32 	%r81, sharedQuery;
	add.s32 	%r97, %r81, %r80;
	mul.wide.u32 	%rd37, %r93, 4;
	add.s64 	%rd38, %rd21, %rd37;
	add.s64 	%rd44, %rd1, %rd38;
	neg.s32 	%r96, %r36;
$L__BB1_27:
	.pragma "nounroll";
	ld.global.f32 	%f272, [%rd44];
	ld.shared.f32 	%f273, [%r97];
	sub.f32 	%f274, %f272, %f273;
	fma.rn.f32 	%f309, %f274, %f274, %f309;
	add.s32 	%r97, %r97, 4;
	add.s64 	%rd44, %rd44, 4;
	add.s32 	%r96, %r96, 1;
	setp.ne.s32 	%p19, %r96, 0;
	@%p19 bra 	$L__BB1_27;
$L__BB1_28:
	sqrt.rn.f32 	%f275, %f309;
	mad.lo.s32 	%r82, %r45, %r4, %r3;
	cvta.to.global.u64 	%rd39, %rd15;
	mul.wide.s32 	%rd40, %r82, 4;
	add.s64 	%rd41, %rd39, %rd40;
	st.global.f32 	[%rd41], %f275;
$L__BB1_29:
	ret;

}


// ===== COMPILED SASS (sm_100) =====

	.target	sm_100

	.elftype	@"ET_EXEC"


//--------------------- .note.nv.tkinfo           --------------------------
	.section	.note.nv.tkinfo,"",@"SHT_NOTE"
	.sectionflags	@"SHF_NOTE_NV_TKINFO"
	.tkinfo
        /*0018*/ 	.word	0x00000002
        /*0030*/ 	.string	""
        /*0030*/ 	.string	"ptxas"
        /*0030*/ 	.string	"Cuda compilation tools, release 13.0, V13.0.88"
        /*0030*/ 	.string	"Build cuda_13.0.r13.0/compiler.36424714_0"
        /*0030*/ 	.string	"-arch sm_100 -m 64 "



//--------------------- .note.nv.cuinfo           --------------------------
	.section	.note.nv.cuinfo,"",@"SHT_NOTE"
	.sectionflags	@"SHF_NOTE_NV_CUINFO"
        /*0018*/ 	.short	0x0002
        /*001a*/ 	.short	0x0064
        /*001c*/ 	.short	0x0082
	.zero		2


//--------------------- .nv.info                  --------------------------
	.section	.nv.info,"",@"SHT_CUDA_INFO"
	.align	4


	//----- nvinfo : EIATTR_REGCOUNT
	.align		4
        /*0000*/ 	.byte	0x04, 0x2f
        /*0002*/ 	.short	(.L_1 - .L_0)
	.align		4
.L_0:
        /*0004*/ 	.word	index@(euclideanDistanceBatch)
        /*0008*/ 	.word	0x00000020


	//----- nvinfo : EIATTR_FRAME_SIZE
	.align		4
.L_1:
        /*000c*/ 	.byte	0x04, 0x11
        /*000e*/ 	.short	(.L_3 - .L_2)
	.align		4
.L_2:
        /*0010*/ 	.word	index@($__internal_1_$__cuda_sm20_sqrt_rn_f32_slowpath)
        /*0014*/ 	.word	0x00000000


	//----- nvinfo : EIATTR_FRAME_SIZE
	.align		4
.L_3:
        /*0018*/ 	.byte	0x04, 0x11
        /*001a*/ 	.short	(.L_5 - .L_4)
	.align		4
.L_4:
        /*001c*/ 	.word	index@(euclideanDistanceBatch)
        /*0020*/ 	.word	0x00000000


	//----- nvinfo : EIATTR_REGCOUNT
	.align		4
.L_5:
        /*0024*/ 	.byte	0x04, 0x2f
        /*0026*/ 	.short	(.L_7 - .L_6)
	.align		4
.L_6:
        /*0028*/ 	.word	index@(euclideanDistanceBatchShared)
        /*002c*/ 	.word	0x00000022


	//----- nvinfo : EIATTR_FRAME_SIZE
	.align		4
.L_7:
        /*0030*/ 	.byte	0x04, 0x11
        /*0032*/ 	.short	(.L_9 - .L_8)
	.align		4
.L_8:
        /*0034*/ 	.word	index@($__internal_0_$__cuda_sm20_sqrt_rn_f32_slowpath)
        /*0038*/ 	.word	0x00000000


	//----- nvinfo : EIATTR_FRAME_SIZE
	.align		4
.L_9:
        /*003c*/ 	.byte	0x04, 0x11
        /*003e*/ 	.short	(.L_11 - .L_10)
	.align		4
.L_10:
        /*0040*/ 	.word	index@(euclideanDistanceBatchShared)
        /*0044*/ 	.word	0x00000000


	//----- nvinfo : EIATTR_MIN_STACK_SIZE
	.align		4
.L_11:
        /*0048*/ 	.byte	0x04, 0x12
        /*004a*/ 	.short	(.L_13 - .L_12)
	.align		4
.L_12:
        /*004c*/ 	.word	index@(euclideanDistanceBatchShared)
        /*0050*/ 	.word	0x00000000


	//----- nvinfo : EIATTR_MIN_STACK_SIZE
	.align		4
.L_13:
        /*0054*/ 	.byte	0x04, 0x12
        /*0056*/ 	.short	(.L_15 - .L_14)
	.align		4
.L_14:
        /*0058*/ 	.word	index@(euclideanDistanceBatch)
        /*005c*/ 	.word	0x00000000
.L_15:


//--------------------- .nv.compat                --------------------------
	.section	.nv.compat,"",@"SHT_CUDA_COMPAT_INFO"
	.align	4
        /*0000*/ 	.byte	0x02, 0x09, 0x00, 0x00, 0x02, 0x02, 0x01, 0x00, 0x02, 0x05, 0x05, 0x00, 0x03, 0x07, 0x01, 0x01
        /*0010*/ 	.byte	0x02, 0x03, 0x00, 0x00, 0x02, 0x06, 0x01, 0x00, 0x04, 0x0b, 0x08, 0x00, 0x01, 0x00, 0x00, 0x00
        /*0020*/ 	.byte	0x00, 0x00, 0x00, 0x00


//--------------------- .nv.info.euclideanDistanceBatchShared --------------------------
	.section	.nv.info.euclideanDistanceBatchShared,"",@"SHT_CUDA_INFO"
	.sectionflags	@""
	.align	4


	//----- nvinfo : EIATTR_CUDA_API_VERSION
	.align		4
        /*0000*/ 	.byte	0x04, 0x37
        /*0002*/ 	.short	(.L_17 - .L_16)
.L_16:
        /*0004*/ 	.word	0x00000082


	//----- nvinfo : EIATTR_KPARAM_INFO
	.align		4
.L_17:
        /*0008*/ 	.byte	0x04, 0x17
        /*000a*/ 	.short	(.L_19 - .L_18)
.L_18:
        /*000c*/ 	.word	0x00000000
        /*0010*/ 	.short	0x0005
        /*0012*/ 	.short	0x0020
        /*0014*/ 	.byte	0x00, 0xf0, 0x11, 0x00


	//----- nvinfo : EIATTR_KPARAM_INFO
	.align		4
.L_19:
        /*0018*/ 	.byte	0x04, 0x17
        /*001a*/ 	.short	(.L_21 - .L_20)
.L_20:
        /*001c*/ 	.word	0x00000000
        /*0020*/ 	.short	0x0004
        /*0022*/ 	.short	0x001c
        /*0024*/ 	.byte	0x00, 0xf0, 0x11, 0x00


	//----- nvinfo : EIATTR_KPARAM_INFO
	.align		4
.L_21:
        /*0028*/ 	.byte	0x04, 0x17
        /*002a*/ 	.short	(.L_23 - .L_22)
.L_22:
        /*002c*/ 	.word	0x00000000
        /*0030*/ 	.short	0x0003
        /*0032*/ 	.short	0x0018
        /*0034*/ 	.byte	0x00, 0xf0, 0x11, 0x00


	//----- nvinfo : EIATTR_KPARAM_INFO
	.align		4
.L_23:
        /*0038*/ 	.byte	0x04, 0x17
        /*003a*/ 	.short	(.L_25 - .L_24)
.L_24:
        /*003c*/ 	.word	0x00000000
        /*0040*/ 	.short	0x0002
        /*0042*/ 	.short	0x0010
        /*0044*/ 	.byte	0x00, 0xf5, 0x21, 0x00


	//----- nvinfo : EIATTR_KPARAM_INFO
	.align		4
.L_25:
        /*0048*/ 	.byte	0x04, 0x17
        /*004a*/ 	.short	(.L_27 - .L_26)
.L_26:
        /*004c*/ 	.word	0x00000000
        /*0050*/ 	.short	0x0001
        /*0052*/ 	.short	0x0008
        /*0054*/ 	.byte	0x00, 0xf5, 0x21, 0x00


	//----- nvinfo : EIATTR_KPARAM_INFO
	.align		4
.L_27:
        /*0058*/ 	.byte	0x04, 0x17
        /*005a*/ 	.short	(.L_29 - .L_28)
.L_28:
        /*005c*/ 	.word	0x00000000
        /*0060*/ 	.short	0x0000
        /*0062*/ 	.short	0x0000
        /*0064*/ 	.byte	0x00, 0xf5, 0x21, 0x00


	//----- nvinfo : EIATTR_SPARSE_MMA_MASK
	.align		4
.L_29:
        /*0068*/ 	.byte	0x03, 0x50
        /*006a*/ 	.short	0x0000


	//----- nvinfo : EIATTR_MAXREG_COUNT
	.align		4
        /*006c*/ 	.byte	0x03, 0x1b
        /*006e*/ 	.short	0x00ff


	//----- nvinfo : EIATTR_NUM_BARRIERS
	.align		4
        /*0070*/ 	.byte	0x02, 0x4c
        /*0072*/ 	.byte	0x01
	.zero		1


	//----- nvinfo : EIATTR_MERCURY_ISA_VERSION
	.align		4
        /*0074*/ 	.byte	0x03, 0x5f
        /*0076*/ 	.short	0x0101


	//----- nvinfo : EIATTR_VRC_CTA_INIT_COUNT
	.align		4
        /*0078*/ 	.byte	0x02, 0x4a
	.zero		1
	.zero		1


	//----- nvinfo : EIATTR_EXIT_INSTR_OFFSETS
	.align		4
        /*007c*/ 	.byte	0x04, 0x1c
        /*007e*/ 	.short	(.L_31 - .L_30)


	//   ....[0]....
.L_30:
        /*0080*/ 	.word	0x00000040


	//   ....[1]....
        /*0084*/ 	.word	0x00000220


	//   ....[2]....
        /*0088*/ 	.word	0x000016b0


	//----- nvinfo : EIATTR_CRS_STACK_SIZE
	.align		4
.L_31:
        /*008c*/ 	.byte	0x04, 0x1e
        /*008e*/ 	.short	(.L_33 - .L_32)
.L_32:
        /*0090*/ 	.word	0x00000000


	//----- nvinfo : EIATTR_CBANK_PARAM_SIZE
	.align		4
.L_33:
        /*0094*/ 	.byte	0x03, 0x19
        /*0096*/ 	.short	0x0024


	//----- nvinfo : EIATTR_PARAM_CBANK
	.align		4
        /*0098*/ 	.byte	0x04, 0x0a
        /*009a*/ 	.short	(.L_35 - .L_34)
	.align		4
.L_34:
        /*009c*/ 	.word	index@(.nv.constant0.euclideanDistanceBatchShared)
        /*00a0*/ 	.short	0x0380
        /*00a2*/ 	.short	0x0024


	//----- nvinfo : EIATTR_SW_WAR
	.align		4
.L_35:
        /*00a4*/ 	.byte	0x04, 0x36
        /*00a6*/ 	.short	(.L_37 - .L_36)
.L_36:
        /*00a8*/ 	.word	0x00000008
.L_37:


//--------------------- .nv.info.euclideanDistanceBatch --------------------------
	.section	.nv.info.euclideanDistanceBatch,"",@"SHT_CUDA_INFO"
	.sectionflags	@""
	.align	4


	//----- nvinfo : EIATTR_CUDA_API_VERSION
	.align		4
        /*0000*/ 	.byte	0x04, 0x37
        /*0002*/ 	.short	(.L_39 - .L_38)
.L_38:
        /*0004*/ 	.word	0x00000082


	//----- nvinfo : EIATTR_KPARAM_INFO
	.align		4
.L_39:
        /*0008*/ 	.byte	0x04, 0x17
        /*000a*/ 	.short	(.L_41 - .L_40)
.L_40:
        /*000c*/ 	.word	0x00000000
        /*0010*/ 	.short	0x0005
        /*0012*/ 	.short	0x0020
        /*0014*/ 	.byte	0x00, 0xf0, 0x11, 0x00


	//----- nvinfo : EIATTR_KPARAM_INFO
	.align		4
.L_41:
        /*0018*/ 	.byte	0x04, 0x17
        /*001a*/ 	.short	(.L_43 - .L_42)
.L_42:
        /*001c*/ 	.word	0x00000000
        /*0020*/ 	.short	0x0004
        /*0022*/ 	.short	0x001c
        /*0024*/ 	.byte	0x00, 0xf0, 0x11, 0x00


	//----- nvinfo : EIATTR_KPARAM_INFO
	.align		4
.L_43:
        /*0028*/ 	.byte	0x04, 0x17
        /*002a*/ 	.short	(.L_45 - .L_44)
.L_44:
        /*002c*/ 	.word	0x00000000
        /*0030*/ 	.short	0x0003
        /*0032*/ 	.short	0x0018
        /*0034*/ 	.byte	0x00, 0xf0, 0x11, 0x00


	//----- nvinfo : EIATTR_KPARAM_INFO
	.align		4
.L_45:
        /*0038*/ 	.byte	0x04, 0x17
        /*003a*/ 	.short	(.L_47 - .L_46)
.L_46:
        /*003c*/ 	.word	0x00000000
        /*0040*/ 	.short	0x0002
        /*0042*/ 	.short	0x0010
        /*0044*/ 	.byte	0x00, 0xf5, 0x21, 0x00


	//----- nvinfo : EIATTR_KPARAM_INFO
	.align		4
.L_47:
        /*0048*/ 	.byte	0x04, 0x17
        /*004a*/ 	.short	(.L_49 - .L_48)
.L_48:
        /*004c*/ 	.word	0x00000000
        /*0050*/ 	.short	0x0001
        /*0052*/ 	.short	0x0008
        /*0054*/ 	.byte	0x00, 0xf5, 0x21, 0x00


	//----- nvinfo : EIATTR_KPARAM_INFO
	.align		4
.L_49:
        /*0058*/ 	.byte	0x04, 0x17
        /*005a*/ 	.short	(.L_51 - .L_50)
.L_50:
        /*005c*/ 	.word	0x00000000
        /*0060*/ 	.short	0x0000
        /*0062*/ 	.short	0x0000
        /*0064*/ 	.byte	0x00, 0xf5, 0x21, 0x00


	//----- nvinfo : EIATTR_SPARSE_MMA_MASK
	.align		4
.L_51:
        /*0068*/ 	.byte	0x03, 0x50
        /*006a*/ 	.short	0x0000


	//----- nvinfo : EIATTR_MAXREG_COUNT
	.align		4
        /*006c*/ 	.byte	0x03, 0x1b
        /*006e*/ 	.short	0x00ff


	//----- nvinfo : EIATTR_MERCURY_ISA_VERSION
	.align		4
        /*0070*/ 	.byte	0x03, 0x5f
        /*0072*/ 	.short	0x0101


	//----- nvinfo : EIATTR_VRC_CTA_INIT_COUNT
	.align		4
        /*0074*/ 	.byte	0x02, 0x4a
	.zero		1
	.zero		1


	//----- nvinfo : EIATTR_EXIT_INSTR_OFFSETS
	.align		4
        /*0078*/ 	.byte	0x04, 0x1c
        /*007a*/ 	.short	(.L_53 - .L_52)


	//   ....[0]....
.L_52:
        /*007c*/ 	.word	0x00000090


	//   ....[1]....
        /*0080*/ 	.word	0x00001750


	//----- nvinfo : EIATTR_CRS_STACK_SIZE
	.align		4
.L_53:
        /*0084*/ 	.byte	0x04, 0x1e
        /*0086*/ 	.short	(.L_55 - .L_54)
.L_54:
        /*0088*/ 	.word	0x00000000


	//----- nvinfo : EIATTR_CBANK_PARAM_SIZE
	.align		4
.L_55:
        /*008c*/ 	.byte	0x03, 0x19
        /*008e*/ 	.short	0x0024


	//----- nvinfo : EIATTR_PARAM_CBANK
	.align		4
        /*0090*/ 	.byte	0x04, 0x0a
        /*0092*/ 	.short	(.L_57 - .L_56)
	.align		4
.L_56:
        /*0094*/ 	.word	index@(.nv.constant0.euclideanDistanceBatch)
        /*0098*/ 	.short	0x0380
        /*009a*/ 	.short	0x0024


	//----- nvinfo : EIATTR_SW_WAR
	.align		4
.L_57:
        /*009c*/ 	.byte	0x04, 0x36
        /*009e*/ 	.short	(.L_59 - .L_58)
.L_58:
        /*00a0*/ 	.word	0x00000008
.L_59:


//--------------------- .nv.callgraph             --------------------------
	.section	.nv.callgraph,"",@"SHT_CUDA_CALLGRAPH"
	.align	4
	.sectionentsize	8
	.align		4
        /*0000*/ 	.word	0x00000000
	.align		4
        /*0004*/ 	.word	0xffffffff
	.align		4
        /*0008*/ 	.word	0x00000000
	.align		4
        /*000c*/ 	.word	0xfffffffe
	.align		4
        /*0010*/ 	.word	0x00000000
	.align		4
        /*0014*/ 	.word	0xfffffffd
	.align		4
        /*0018*/ 	.word	0x00000000
	.align		4
        /*001c*/ 	.word	0xfffffffc


//--------------------- .text.euclideanDistanceBatchShared --------------------------
	.section	.text.euclideanDistanceBatchShared,"ax",@progbits
	.align	128
        .global         euclideanDistanceBatchShared
        .type           euclideanDistanceBatchShared,@function
        .size           euclideanDistanceBatchShared,(.L_x_35 - euclideanDistanceBatchShared)
        .other          euclideanDistanceBatchShared,@"STO_CUDA_ENTRY STV_DEFAULT"
euclideanDistanceBatchShared:
.text.euclideanDistanceBatchShared:
[----:B------:R-:W-:Y:S08]  /*0000*/  LDC R1, c[0x0][0x37c] ;  /* 0x0000df00ff017b82 */ /* 0x000ff00000000800 */
[----:B------:R-:W0:Y:S08]  /*0010*/  S2UR UR6, SR_CTAID.Y ;  /* 0x00000000000679c3 */ /* 0x000e300000002600 */
[----:B------:R-:W0:Y:S02]  /*0020*/  LDC R0, c[0x0][0x39c] ;  /* 0x0000e700ff007b82 */ /* 0x000e240000000800 */
[----:B0-----:R-:W-:-:S13]  /*0030*/  ISETP.LE.AND P0, PT, R0, UR6, PT ;  /* 0x0000000600007c0c */ /* 0x001fda000bf03270 */
[----:B------:R-:W-:Y:S05]  /*0040*/  @P0 EXIT ;  /* 0x000000000000094d */ /* 0x000fea0003800000 */
[----:B------:R-:W0:Y:S01]  /*0050*/  S2R R7, SR_TID.X ;  /* 0x0000000000077919 */ /* 0x000e220000002100 */
[----:B------:R-:W0:Y:S01]  /*0060*/  LDC R0, c[0x0][0x3a0] ;  /* 0x0000e800ff007b82 */ /* 0x000e220000000800 */
[----:B------:R-:W1:Y:S01]  /*0070*/  LDCU UR4, c[0x0][0x360] ;  /* 0x00006c00ff0477ac */ /* 0x000e620008000800 */
[----:B------:R-:W-:Y:S01]  /*0080*/  BSSY.RECONVERGENT B0, `(.L_x_0) ;  /* 0x0000016000007945 */ /* 0x000fe20003800200 */
[----:B------:R-:W1:Y:S01]  /*0090*/  S2R R2, SR_CTAID.X ;  /* 0x0000000000027919 */ /* 0x000e620000002500 */
[----:B------:R-:W2:Y:S01]  /*00a0*/  LDCU.64 UR8, c[0x0][0x358] ;  /* 0x00006b00ff0877ac */ /* 0x000ea20008000a00 */
[----:B------:R-:W3:Y:S01]  /*00b0*/  LDCU.64 UR10, c[0x0][0x388] ;  /* 0x00007100ff0a77ac */ /* 0x000ee20008000a00 */
[----:B0-----:R-:W-:Y:S01]  /*00c0*/  ISETP.GE.AND P0, PT, R7, R0, PT ;  /* 0x000000000700720c */ /* 0x001fe20003f06270 */
[----:B-1----:R-:W-:-:S12]  /*00d0*/  IMAD R3, R2, UR4, R7 ;  /* 0x0000000402037c24 */ /* 0x002fd8000f8e0207 */
[----:B--23--:R-:W-:Y:S05]  /*00e0*/  @P0 BRA `(.L_x_1) ;  /* 0x00000000003c0947 */ /* 0x00cfea0003800000 */
[----:B------:R-:W0:Y:S01]  /*00f0*/  S2R R5, SR_CgaCtaId ;  /* 0x0000000000057919 */ /* 0x000e220000008800 */
[----:B------:R-:W-:Y:S01]  /*0100*/  MOV R4, 0x400 ;  /* 0x0000040000047802 */ /* 0x000fe20000000f00 */
[----:B------:R-:W-:-:S03]  /*0110*/  IMAD R2, R0, UR6, RZ ;  /* 0x0000000600027c24 */ /* 0x000fc6000f8e02ff */
[----:B0-----:R-:W-:-:S07]  /*0120*/  LEA R6, R5, R4, 0x18 ;  /* 0x0000000405067211 */ /* 0x001fce00078ec0ff */
.L_x_2:
[----:B------:R-:W-:Y:S02]  /*0130*/  SHF.R.S32.HI R5, RZ, 0x1f, R7 ;  /* 0x0000001fff057819 */ /* 0x000fe40000011407 */
[----:B------:R-:W-:-:S04]  /*0140*/  IADD3 R8, P0, PT, R2, R7, RZ ;  /* 0x0000000702087210 */ /* 0x000fc80007f1e0ff */
[----:B------:R-:W-:Y:S02]  /*0150*/  LEA.HI.X.SX32 R5, R2, R5, 0x1, P0 ;  /* 0x0000000502057211 */ /* 0x000fe400000f0eff */
[----:B0-----:R-:W-:-:S04]  /*0160*/  LEA R4, P0, R8, UR10, 0x2 ;  /* 0x0000000a08047c11 */ /* 0x001fc8000f8010ff */
[----:B------:R-:W-:-:S05]  /*0170*/  LEA.HI.X R5, R8, UR11, R5, 0x2, P0 ;  /* 0x0000000b08057c11 */ /* 0x000fca00080f1405 */
[----:B------:R-:W2:Y:S01]  /*0180*/  LDG.E R4, desc[UR8][R4.64] ;  /* 0x0000000804047981 */ /* 0x000ea2000c1e1900 */
[C---:B------:R-:W-:Y:S02]  /*0190*/  LEA R9, R7.reuse, R6, 0x2 ;  /* 0x0000000607097211 */ /* 0x040fe400078e10ff */
[----:B------:R-:W-:-:S04]  /*01a0*/  IADD3 R7, PT, PT, R7, UR4, RZ ;  /* 0x0000000407077c10 */ /* 0x000fc8000fffe0ff */
[----:B------:R-:W-:Y:S01]  /*01b0*/  ISETP.GE.AND P0, PT, R7, R0, PT ;  /* 0x000000000700720c */ /* 0x000fe20003f06270 */
[----:B--2---:R0:W-:-:S12]  /*01c0*/  STS [R9], R4 ;  /* 0x0000000409007388 */ /* 0x0041d80000000800 */
[----:B------:R-:W-:Y:S05]  /*01d0*/  @!P0 BRA `(.L_x_2) ;  /* 0xfffffffc00d48947 */ /* 0x000fea000383ffff */
.L_x_1:
[----:B------:R-:W-:Y:S05]  /*01e0*/  BSYNC.RECONVERGENT B0 ;  /* 0x0000000000007941 */ /* 0x000fea0003800200 */
.L_x_0:
[----:B------:R-:W1:Y:S01]  /*01f0*/  LDCU UR5, c[0x0][0x398] ;  /* 0x00007300ff0577ac */ /* 0x000e620008000800 */
[----:B------:R-:W-:Y:S01]  /*0200*/  BAR.SYNC.DEFER_BLOCKING 0x0 ;  /* 0x0000000000007b1d */ /* 0x000fe20000010000 */
[----:B-1----:R-:W-:-:S13]  /*0210*/  ISETP.GE.AND P0, PT, R3, UR5, PT ;  /* 0x0000000503007c0c */ /* 0x002fda000bf06270 */
[----:B------:R-:W-:Y:S05]  /*0220*/  @P0 EXIT ;  /* 0x000000000000094d */ /* 0x000fea0003800000 */
[----:B------:R-:W1:Y:S01]  /*0230*/  LDCU.64 UR10, c[0x0][0x380] ;  /* 0x00007000ff0a77ac */ /* 0x000e620008000a00 */
[----:B------:R-:W-:Y:S01]  /*0240*/  IMAD R16, R3, R0, RZ ;  /* 0x0000000003107224 */ /* 0x000fe200078e02ff */
[----:B------:R-:W-:Y:S01]  /*0250*/  ISETP.GE.AND P0, PT, R0, 0x4, PT ;  /* 0x000000040000780c */ /* 0x000fe20003f06270 */
[----:B------:R-:W-:Y:S01]  /*0260*/  HFMA2 R19, -RZ, RZ, 0, 0 ;  /* 0x00000000ff137431 */ /* 0x000fe200000001ff */
[----:B------:R-:W-:Y:S01]  /*0270*/  MOV R5, RZ ;  /* 0x000000ff00057202 */ /* 0x000fe20000000f00 */
[----:B------:R-:W-:-:S03]  /*0280*/  IMAD.WIDE R16, R16, 0x4, RZ ;  /* 0x0000000410107825 */ /* 0x000fc600078e02ff */
[----:B-1----:R-:W-:-:S04]  /*0290*/  IADD3 R6, P1, PT, R16, UR10, RZ ;  /* 0x0000000a10067c10 */ /* 0x002fc8000ff3e0ff */
[----:B------:R-:W-:-:S03]  /*02a0*/  IADD3.X R7, PT, PT, R17, UR11, RZ, P1, !PT ;  /* 0x0000000b11077c10 */ /* 0x000fc60008ffe4ff */
[----:B------:R-:W-:Y:S06]  /*02b0*/  @!P0 BRA `(.L_x_3) ;  /* 0x00000008002c8947 */ /* 0x000fec0003800000 */
[----:B------:R-:W-:Y:S02]  /*02c0*/  IADD3 R2, PT, PT, R0, -0x4, RZ ;  /* 0xfffffffc00027810 */ /* 0x000fe40007ffe0ff */
[----:B------:R-:W-:Y:S02]  /*02d0*/  CS2R R18, SRZ ;  /* 0x0000000000127805 */ /* 0x000fe4000001ff00 */
[----:B0-----:R-:W-:Y:S02]  /*02e0*/  CS2R R4, SRZ ;  /* 0x0000000000047805 */ /* 0x001fe4000001ff00 */
[----:B------:R-:W-:Y:S02]  /*02f0*/  MOV R20, RZ ;  /* 0x000000ff00147202 */ /* 0x000fe40000000f00 */
[C---:B------:R-:W-:Y:S02]  /*0300*/  ISETP.GE.U32.AND P1, PT, R2.reuse, 0xc, PT ;  /* 0x0000000c0200780c */ /* 0x040fe40003f26070 */
[----:B------:R-:W-:-:S04]  /*0310*/  LEA.HI R8, R2, 0x1, RZ, 0x1e ;  /* 0x0000000102087811 */ /* 0x000fc800078ff0ff */
[----:B------:R-:W-:-:S07]  /*0320*/  LOP3.LUT P0, R12, R8, 0x3, RZ, 0xc0, !PT ;  /* 0x00000003080c7812 */ /* 0x000fce000780c0ff */
[----:B------:R-:W-:Y:S06]  /*0330*/  @!P1 BRA `(.L_x_4) ;  /* 0x00000004001c9947 */ /* 0x000fec0003800000 */
[----:B------:R-:W0:Y:S01]  /*0340*/  S2UR UR5, SR_CgaCtaId ;  /* 0x00000000000579c3 */ /* 0x000e220000008800 */
[----:B------:R-:W-:Y:S01]  /*0350*/  IADD3 R23, P1, PT, R6, 0x20, RZ ;  /* 0x0000002006177810 */ /* 0x000fe20007f3e0ff */
[----:B------:R-:W-:Y:S01]  /*0360*/  UMOV UR4, 0x400 ;  /* 0x0000040000047882 */ /* 0x000fe20000000000 */
[----:B------:R-:W-:Y:S01]  /*0370*/  LOP3.LUT R8, R8, 0x7ffffffc, RZ, 0xc0, !PT ;  /* 0x7ffffffc08087812 */ /* 0x000fe200078ec0ff */
[----:B------:R-:W-:Y:S01]  /*0380*/  HFMA2 R18, -RZ, RZ, 0, 0 ;  /* 0x00000000ff127431 */ /* 0x000fe200000001ff */
[----:B------:R-:W-:Y:S02]  /*0390*/  MOV R4, RZ ;  /* 0x000000ff00047202 */ /* 0x000fe40000000f00 */
[----:B------:R-:W-:Y:S02]  /*03a0*/  IADD3.X R24, PT, PT, RZ, R7, RZ, P1, !PT ;  /* 0x00000007ff187210 */ /* 0x000fe40000ffe4ff */
[----:B------:R-:W-:Y:S01]  /*03b0*/  IADD3 R13, PT, PT, -R8, RZ, RZ ;  /* 0x000000ff080d7210 */ /* 0x000fe20007ffe1ff */
[----:B0-----:R-:W-:-:S04]  /*03c0*/  ULEA UR4, UR5, UR4, 0x18 ;  /* 0x0000000405047291 */ /* 0x001fc8000f8ec0ff */
[----:B------:R-:W-:-:S12]  /*03d0*/  UIADD3 UR4, UPT, UPT, UR4, 0x20, URZ ;  /* 0x0000002004047890 */ /* 0x000fd8000fffe0ff */
.L_x_5:
[----:B------:R-:W-:Y:S01]  /*03e0*/  MOV R14, R23 ;  /* 0x00000017000e7202 */ /* 0x000fe20000000f00 */
[----:B------:R-:W0:Y:S01]  /*03f0*/  LDS.128 R8, [UR4+-0x20] ;  /* 0xffffe004ff087984 */ /* 0x000e220008000c00 */
[----:B------:R-:W-:-:S05]  /*0400*/  MOV R15, R24 ;  /* 0x00000018000f7202 */ /* 0x000fca0000000f00 */
[----:B------:R-:W0:Y:S04]  /*0410*/  LDG.E R25, desc[UR8][R14.64+-0x20] ;  /* 0xffffe0080e197981 */ /* 0x000e28000c1e1900 */
[----:B------:R-:W2:Y:S04]  /*0420*/  LDG.E R26, desc[UR8][R14.64+-0x1c] ;  /* 0xffffe4080e1a7981 */ /* 0x000ea8000c1e1900 */
[----:B------:R-:W3:Y:S04]  /*0430*/  LDG.E R23, desc[UR8][R14.64+-0x18] ;  /* 0xffffe8080e177981 */ /* 0x000ee8000c1e1900 */
[----:B------:R-:W4:Y:S04]  /*0440*/  LDG.E R24, desc[UR8][R14.64+-0x14] ;  /* 0xffffec080e187981 */ /* 0x000f28000c1e1900 */
[----:B------:R-:W5:Y:S04]  /*0450*/  LDG.E R21, desc[UR8][R14.64+-0x10] ;  /* 0xfffff0080e157981 */ /* 0x000f68000c1e1900 */
[----:B------:R-:W5:Y:S01]  /*0460*/  LDG.E R22, desc[UR8][R14.64+-0xc] ;  /* 0xfffff4080e167981 */ /* 0x000f62000c1e1900 */
[----:B0-----:R-:W-:Y:S01]  /*0470*/  FADD R8, R25, -R8 ;  /* 0x8000000819087221 */ /* 0x001fe20000000000 */
[----:B--2---:R-:W-:-:S03]  /*0480*/  FADD R9, -R9, R26 ;  /* 0x0000001a09097221 */ /* 0x004fc60000000100 */
[----:B------:R-:W-:Y:S01]  /*0490*/  FFMA R19, R8, R8, R19 ;  /* 0x0000000808137223 */ /* 0x000fe20000000013 */
[----:B---3--:R-:W-:Y:S01]  /*04a0*/  FADD R26, -R10, R23 ;  /* 0x000000170a1a7221 */ /* 0x008fe20000000100 */
[----:B------:R-:W-:Y:S01]  /*04b0*/  FFMA R20, R9, R9, R20 ;  /* 0x0000000909147223 */ /* 0x000fe20000000014 */
[----:B------:R-:W2:Y:S01]  /*04c0*/  LDG.E R23, desc[UR8][R14.64+-0x8] ;  /* 0xfffff8080e177981 */ /* 0x000ea2000c1e1900 */
[----:B----4-:R-:W-:-:S03]  /*04d0*/  FADD R25, -R11, R24 ;  /* 0x000000180b197221 */ /* 0x010fc60000000100 */
[----:B------:R-:W3:Y:S04]  /*04e0*/  LDG.E R24, desc[UR8][R14.64+-0x4] ;  /* 0xfffffc080e187981 */ /* 0x000ee8000c1e1900 */
[----:B------:R-:W5:Y:S02]  /*04f0*/  LDS.128 R8, [UR4+-0x10] ;  /* 0xfffff004ff087984 */ /* 0x000f640008000c00 */
[----:B-----5:R-:W-:Y:S01]  /*0500*/  FADD R8, R21, -R8 ;  /* 0x8000000815087221 */ /* 0x020fe20000000000 */
[----:B------:R-:W-:Y:S01]  /*0510*/  FADD R9, -R9, R22 ;  /* 0x0000001609097221 */ /* 0x000fe20000000100 */
[----:B------:R-:W4:Y:S04]  /*0520*/  LDG.E R21, desc[UR8][R14.64] ;  /* 0x000000080e157981 */ /* 0x000f28000c1e1900 */
[----:B------:R-:W5:Y:S01]  /*0530*/  LDG.E R22, desc[UR8][R14.64+0x4] ;  /* 0x000004080e167981 */ /* 0x000f62000c1e1900 */
[----:B------:R-:W-:Y:S01]  /*0540*/  FFMA R5, R26, R26, R5 ;  /* 0x0000001a1a057223 */ /* 0x000fe20000000005 */
[----:B------:R-:W-:Y:S01]  /*0550*/  FFMA R18, R25, R25, R18 ;  /* 0x0000001919127223 */ /* 0x000fe20000000012 */
[----:B------:R-:W-:Y:S01]  /*0560*/  FFMA R19, R8, R8, R19 ;  /* 0x0000000808137223 */ /* 0x000fe20000000013 */
[----:B------:R-:W-:Y:S01]  /*0570*/  FFMA R20, R9, R9, R20 ;  /* 0x0000000909147223 */ /* 0x000fe20000000014 */
[----:B--2---:R-:W-:-:S02]  /*0580*/  FADD R26, -R10, R23 ;  /* 0x000000170a1a7221 */ /* 0x004fc40000000100 */
[----:B------:R-:W2:Y:S01]  /*0590*/  LDG.E R23, desc[UR8][R14.64+0x8] ;  /* 0x000008080e177981 */ /* 0x000ea2000c1e1900 */
[----:B---3--:R-:W-:-:S03]  /*05a0*/  FADD R25, -R11, R24 ;  /* 0x000000180b197221 */ /* 0x008fc60000000100 */
[----:B------:R-:W3:Y:S04]  /*05b0*/  LDG.E R24, desc[UR8][R14.64+0xc] ;  /* 0x00000c080e187981 */ /* 0x000ee8000c1e1900 */
[----:B------:R-:W4:Y:S01]  /*05c0*/  LDS.128 R8, [UR4] ;  /* 0x00000004ff087984 */ /* 0x000f220008000c00 */
[----:B------:R-:W-:Y:S01]  /*05d0*/  FFMA R5, R26, R26, R5 ;  /* 0x0000001a1a057223 */ /* 0x000fe20000000005 */
[----:B------:R-:W-:Y:S02]  /*05e0*/  FFMA R18, R25, R25, R18 ;  /* 0x0000001919127223 */ /* 0x000fe40000000012 */
[----:B------:R-:W3:Y:S04]  /*05f0*/  LDG.E R25, desc[UR8][R14.64+0x18] ;  /* 0x000018080e197981 */ /* 0x000ee8000c1e1900 */
[----:B------:R-:W3:Y:S01]  /*0600*/  LDG.E R26, desc[UR8][R14.64+0x1c] ;  /* 0x00001c080e1a7981 */ /* 0x000ee2000c1e1900 */
[----:B----4-:R-:W-:-:S03]  /*0610*/  FADD R8, R21, -R8 ;  /* 0x8000000815087221 */ /* 0x010fc60000000000 */
[----:B------:R-:W4:Y:S01]  /*0620*/  LDG.E R21, desc[UR8][R14.64+0x10] ;  /* 0x000010080e157981 */ /* 0x000f22000c1e1900 */
[----:B-----5:R-:W-:-:S03]  /*0630*/  FADD R9, -R9, R22 ;  /* 0x0000001609097221 */ /* 0x020fc60000000100 */
[----:B------:R-:W5:Y:S01]  /*0640*/  LDG.E R22, desc[UR8][R14.64+0x14] ;  /* 0x000014080e167981 */ /* 0x000f62000c1e1900 */
[----:B------:R-:W-:Y:S01]  /*0650*/  FFMA R19, R8, R8, R19 ;  /* 0x0000000808137223 */ /* 0x000fe20000000013 */
[----:B------:R-:W-:Y:S01]  /*0660*/  FFMA R20, R9, R9, R20 ;  /* 0x0000000909147223 */ /* 0x000fe20000000014 */
[----:B------:R-:W-:Y:S02]  /*0670*/  IADD3 R13, PT, PT, R13, 0x4, RZ ;  /* 0x000000040d0d7810 */ /* 0x000fe40007ffe0ff */
[----:B------:R-:W-:Y:S01]  /*0680*/  IADD3 R4, PT, PT, R4, 0x10, RZ ;  /* 0x0000001004047810 */ /* 0x000fe20007ffe0ff */
[----:B--2---:R-:W-:Y:S01]  /*0690*/  FADD R28, -R10, R23 ;  /* 0x000000170a1c7221 */ /* 0x004fe20000000100 */
[----:B---3--:R-:W-:Y:S02]  /*06a0*/  FADD R23, -R11, R24 ;  /* 0x000000180b177221 */ /* 0x008fe40000000100 */
[----:B------:R-:W0:Y:S02]  /*06b0*/  LDS.128 R8, [UR4+0x10] ;  /* 0x00001004ff087984 */ /* 0x000e240008000c00 */
[----:B------:R-:W-:Y:S01]  /*06c0*/  FFMA R18, R23, R23, R18 ;  /* 0x0000001717127223 */ /* 0x000fe20000000012 */
[----:B------:R-:W-:-:S04]  /*06d0*/  IADD3 R23, P1, PT, R14, 0x40, RZ ;  /* 0x000000400e177810 */ /* 0x000fc80007f3e0ff */
[----:B------:R-:W-:Y:S02]  /*06e0*/  IADD3.X R24, PT, PT, RZ, R15, RZ, P1, !PT ;  /* 0x0000000fff187210 */ /* 0x000fe40000ffe4ff */
[----:B------:R-:W-:Y:S01]  /*06f0*/  ISETP.NE.AND P1, PT, R13, RZ, PT ;  /* 0x000000ff0d00720c */ /* 0x000fe20003f25270 */
[----:B------:R-:W-:Y:S01]  /*0700*/  FFMA R5, R28, R28, R5 ;  /* 0x0000001c1c057223 */ /* 0x000fe20000000005 */
[----:B------:R-:W-:Y:S01]  /*0710*/  UIADD3 UR4, UPT, UPT, UR4, 0x40, URZ ;  /* 0x0000004004047890 */ /* 0x000fe2000fffe0ff */
[----:B0-----:R-:W-:Y:S01]  /*0720*/  FADD R10, -R10, R25 ;  /* 0x000000190a0a7221 */ /* 0x001fe20000000100 */
[----:B------:R-:W-:Y:S01]  /*0730*/  FADD R11, -R11, R26 ;  /* 0x0000001a0b0b7221 */ /* 0x000fe20000000100 */
[----:B----4-:R-:W-:Y:S01]  /*0740*/  FADD R8, R21, -R8 ;  /* 0x8000000815087221 */ /* 0x010fe20000000000 */
[----:B-----5:R-:W-:-:S03]  /*0750*/  FADD R9, -R9, R22 ;  /* 0x0000001609097221 */ /* 0x020fc60000000100 */
[----:B------:R-:W-:Y:S01]  /*0760*/  FFMA R19, R8, R8, R19 ;  /* 0x0000000808137223 */ /* 0x000fe20000000013 */
[----:B------:R-:W-:Y:S01]  /*0770*/  FFMA R5, R10, R10, R5 ;  /* 0x0000000a0a057223 */ /* 0x000fe20000000005 */
[----:B------:R-:W-:Y:S01]  /*0780*/  FFMA R18, R11, R11, R18 ;  /* 0x0000000b0b127223 */ /* 0x000fe20000000012 */
[----:B------:R-:W-:Y:S01]  /*0790*/  FFMA R20, R9, R9, R20 ;  /* 0x0000000909147223 */ /* 0x000fe20000000014 */
[----:B------:R-:W-:Y:S06]  /*07a0*/  @P1 BRA `(.L_x_5) ;  /* 0xfffffffc000c1947 */ /* 0x000fec000383ffff */
.L_x_4:
[----:B------:R-:W-:Y:S05]  /*07b0*/  @!P0 BRA `(.L_x_6) ;  /* 0x0000000000d88947 */ /* 0x000fea0003800000 */
[----:B------:R-:W-:Y:S02]  /*07c0*/  ISETP.NE.AND P1, PT, R12, 0x1, PT ;  /* 0x000000010c00780c */ /* 0x000fe40003f25270 */
[----:B------:R-:W-:-:S11]  /*07d0*/  LOP3.LUT P0, RZ, R2, 0x4, RZ, 0xc0, !PT ;  /* 0x0000000402ff7812 */ /* 0x000fd6000780c0ff */
[----:B------:R-:W-:Y:S05]  /*07e0*/  @!P1 BRA `(.L_x_7) ;  /* 0x0000000000809947 */ /* 0x000fea0003800000 */
[----:B------:R-:W-:-:S05]  /*07f0*/  IMAD.WIDE.U32 R22, R4, 0x4, R6 ;  /* 0x0000000404167825 */ /* 0x000fca00078e0006 */
[----:B------:R-:W2:Y:S04]  /*0800*/  LDG.E R13, desc[UR8][R22.64] ;  /* 0x00000008160d7981 */ /* 0x000ea8000c1e1900 */
[----:B------:R-:W3:Y:S04]  /*0810*/  LDG.E R12, desc[UR8][R22.64+0x4] ;  /* 0x00000408160c7981 */ /* 0x000ee8000c1e1900 */
[----:B------:R-:W4:Y:S04]  /*0820*/  LDG.E R21, desc[UR8][R22.64+0x8] ;  /* 0x0000080816157981 */ /* 0x000f28000c1e1900 */
[----:B------:R-:W5:Y:S04]  /*0830*/  LDG.E R26, desc[UR8][R22.64+0xc] ;  /* 0x00000c08161a7981 */ /* 0x000f68000c1e1900 */
[----:B------:R-:W5:Y:S04]  /*0840*/  LDG.E R27, desc[UR8][R22.64+0x10] ;  /* 0x00001008161b7981 */ /* 0x000f68000c1e1900 */
[----:B------:R-:W5:Y:S04]  /*0850*/  LDG.E R24, desc[UR8][R22.64+0x14] ;  /* 0x0000140816187981 */ /* 0x000f68000c1e1900 */
[----:B------:R-:W5:Y:S04]  /*0860*/  LDG.E R25, desc[UR8][R22.64+0x18] ;  /* 0x0000180816197981 */ /* 0x000f68000c1e1900 */
[----:B------:R-:W5:Y:S01]  /*0870*/  LDG.E R28, desc[UR8][R22.64+0x1c] ;  /* 0x00001c08161c7981 */ /* 0x000f62000c1e1900 */
[----:B------:R-:W-:Y:S01]  /*0880*/  MOV R8, 0x400 ;  /* 0x0000040000087802 */ /* 0x000fe20000000f00 */
[----:B------:R-:W0:Y:S03]  /*0890*/  S2R R9, SR_CgaCtaId ;  /* 0x0000000000097919 */ /* 0x000e260000008800 */
[----:B0-----:R-:W-:-:S04]  /*08a0*/  LEA R9, R9, R8, 0x18 ;  /* 0x0000000809097211 */ /* 0x001fc800078ec0ff */
[C---:B------:R-:W-:Y:S02]  /*08b0*/  LEA R29, R4.reuse, R9, 0x2 ;  /* 0x00000009041d7211 */ /* 0x040fe400078e10ff */
[----:B------:R-:W-:-:S03]  /*08c0*/  IADD3 R4, PT, PT, R4, 0x8, RZ ;  /* 0x0000000804047810 */ /* 0x000fc60007ffe0ff */
[----:B------:R-:W2:Y:S02]  /*08d0*/  LDS.128 R8, [R29] ;  /* 0x000000001d087984 */ /* 0x000ea40000000c00 */
[----:B--2---:R-:W-:Y:S01]  /*08e0*/  FADD R8, R13, -R8 ;  /* 0x800000080d087221 */ /* 0x004fe20000000000 */
[----:B---3--:R-:W-:-:S03]  /*08f0*/  FADD R9, -R9, R12 ;  /* 0x0000000c09097221 */ /* 0x008fc60000000100 */
[----:B------:R-:W-:Y:S01]  /*0900*/  FFMA R19, R8, R8, R19 ;  /* 0x0000000808137223 */ /* 0x000fe20000000013 */
[----:B------:R-:W0:Y:S01]  /*0910*/  LDS.128 R12, [R29+0x10] ;  /* 0x000010001d0c7984 */ /* 0x000e220000000c00 */
[----:B----4-:R-:W-:Y:S01]  /*0920*/  FADD R10, -R10, R21 ;  /* 0x000000150a0a7221 */ /* 0x010fe20000000100 */
[----:B------:R-:W-:Y:S01]  /*0930*/  FFMA R20, R9, R9, R20 ;  /* 0x0000000909147223 */ /* 0x000fe20000000014 */
[----:B-----5:R-:W-:Y:S02]  /*0940*/  FADD R11, -R11, R26 ;  /* 0x0000001a0b0b7221 */ /* 0x020fe40000000100 */
[----:B------:R-:W-:Y:S02]  /*0950*/  FFMA R5, R10, R10, R5 ;  /* 0x0000000a0a057223 */ /* 0x000fe40000000005 */
[----:B------:R-:W-:Y:S01]  /*0960*/  FFMA R18, R11, R11, R18 ;  /* 0x0000000b0b127223 */ /* 0x000fe20000000012 */
[----:B0-----:R-:W-:Y:S01]  /*0970*/  FADD R12, R27, -R12 ;  /* 0x8000000c1b0c7221 */ /* 0x001fe20000000000 */
[----:B------:R-:W-:Y:S01]  /*0980*/  FADD R13, -R13, R24 ;  /* 0x000000180d0d7221 */ /* 0x000fe20000000100 */
[----:B------:R-:W-:Y:S01]  /*0990*/  FADD R14, -R14, R25 ;  /* 0x000000190e0e7221 */ /* 0x000fe20000000100 */
[----:B------:R-:W-:Y:S01]  /*09a0*/  FADD R15, -R15, R28 ;  /* 0x0000001c0f0f7221 */ /* 0x000fe20000000100 */
[----:B------:R-:W-:Y:S01]  /*09b0*/  FFMA R19, R12, R12, R19 ;  /* 0x0000000c0c137223 */ /* 0x000fe20000000013 */
[----:B------:R-:W-:Y:S01]  /*09c0*/  FFMA R20, R13, R13, R20 ;  /* 0x0000000d0d147223 */ /* 0x000fe20000000014 */
[----:B------:R-:W-:Y:S01]  /*09d0*/  FFMA R5, R14, R14, R5 ;  /* 0x0000000e0e057223 */ /* 0x000fe20000000005 */
[----:B------:R-:W-:-:S07]  /*09e0*/  FFMA R18, R15, R15, R18 ;  /* 0x0000000f0f127223 */ /* 0x000fce0000000012 */
.L_x_7:
[----:B------:R-:W-:Y:S05]  /*09f0*/  @P0 BRA `(.L_x_6) ;  /* 0x0000000000480947 */ /* 0x000fea0003800000 */
[----:B------:R-:W-:-:S05]  /*0a00*/  IMAD.WIDE.U32 R12, R4, 0x4, R6 ;  /* 0x00000004040c7825 */ /* 0x000fca00078e0006 */
[----:B------:R-:W2:Y:S04]  /*0a10*/  LDG.E R15, desc[UR8][R12.64] ;  /* 0x000000080c0f7981 */ /* 0x000ea8000c1e1900 */
[----:B------:R-:W3:Y:S04]  /*0a20*/  LDG.E R14, desc[UR8][R12.64+0x4] ;  /* 0x000004080c0e7981 */ /* 0x000ee8000c1e1900 */
[----:B------:R-:W4:Y:S04]  /*0a30*/  LDG.E R21, desc[UR8][R12.64+0x8] ;  /* 0x000008080c157981 */ /* 0x000f28000c1e1900 */
[----:B------:R-:W5:Y:S01]  /*0a40*/  LDG.E R22, desc[UR8][R12.64+0xc] ;  /* 0x00000c080c167981 */ /* 0x000f62000c1e1900 */
[----:B------:R-:W-:Y:S01]  /*0a50*/  MOV R8, 0x400 ;  /* 0x0000040000087802 */ /* 0x000fe20000000f00 */
[----:B------:R-:W0:Y:S03]  /*0a60*/  S2R R9, SR_CgaCtaId ;  /* 0x0000000000097919 */ /* 0x000e260000008800 */
[----:B0-----:R-:W-:-:S04]  /*0a70*/  LEA R9, R9, R8, 0x18 ;  /* 0x0000000809097211 */ /* 0x001fc800078ec0ff */
[----:B------:R-:W-:-:S06]  /*0a80*/  LEA R8, R4, R9, 0x2 ;  /* 0x0000000904087211 */ /* 0x000fcc00078e10ff */
[----:B------:R-:W2:Y:S02]  /*0a90*/  LDS.128 R8, [R8] ;  /* 0x0000000008087984 */ /* 0x000ea40000000c00 */
[----:B--2---:R-:W-:Y:S01]  /*0aa0*/  FADD R4, R15, -R8 ;  /* 0x800000080f047221 */ /* 0x004fe20000000000 */
[----:B---3--:R-:W-:-:S03]  /*0ab0*/  FADD R9, -R9, R14 ;  /* 0x0000000e09097221 */ /* 0x008fc60000000100 */
[----:B------:R-:W-:Y:S01]  /*0ac0*/  FFMA R19, R4, R4, R19 ;  /* 0x0000000404137223 */ /* 0x000fe20000000013 */
[----:B----4-:R-:W-:Y:S01]  /*0ad0*/  FADD R10, -R10, R21 ;  /* 0x000000150a0a7221 */ /* 0x010fe20000000100 */
[----:B------:R-:W-:Y:S01]  /*0ae0*/  FFMA R20, R9, R9, R20 ;  /* 0x0000000909147223 */ /* 0x000fe20000000014 */
[----:B-----5:R-:W-:Y:S02]  /*0af0*/  FADD R11, -R11, R22 ;  /* 0x000000160b0b7221 */ /* 0x020fe40000000100 */
[----:B------:R-:W-:Y:S02]  /*0b00*/  FFMA R5, R10, R10, R5 ;  /* 0x0000000a0a057223 */ /* 0x000fe40000000005 */
[----:B------:R-:W-:-:S07]  /*0b10*/  FFMA R18, R11, R11, R18 ;  /* 0x0000000b0b127223 */ /* 0x000fce0000000012 */
.L_x_6:
[----:B------:R-:W-:Y:S01]  /*0b20*/  FADD R20, R19, R20 ;  /* 0x0000001413147221 */ /* 0x000fe20000000000 */
[----:B------:R-:W-:-:S03]  /*0b30*/  LOP3.LUT R2, R2, 0xfffffffc, RZ, 0xc0, !PT ;  /* 0xfffffffc02027812 */ /* 0x000fc600078ec0ff */
[----:B------:R-:W-:Y:S01]  /*0b40*/  FADD R19, R20, R5 ;  /* 0x0000000514137221 */ /* 0x000fe20000000000 */
[----:B------:R-:W-:-:S03]  /*0b50*/  IADD3 R5, PT, PT, R2, 0x4, RZ ;  /* 0x0000000402057810 */ /* 0x000fc60007ffe0ff */
[----:B------:R-:W-:-:S07]  /*0b60*/  FADD R19, R19, R18 ;  /* 0x0000001213137221 */ /* 0x000fce0000000000 */
.L_x_3:
[----:B------:R-:W-:-:S13]  /*0b70*/  ISETP.GE.AND P0, PT, R5, R0, PT ;  /* 0x000000000500720c */ /* 0x000fda0003f06270 */
[----:B------:R-:W-:Y:S05]  /*0b80*/  @P0 BRA `(.L_x_8) ;  /* 0x0000000800780947 */ /* 0x000fea0003800000 */
[CC--:B------:R-:W-:Y:S02]  /*0b90*/  IADD3 R2, PT, PT, -R5.reuse, R0.reuse, RZ ;  /* 0x0000000005027210 */ /* 0x0c0fe40007ffe1ff */
[----:B------:R-:W-:Y:S02]  /*0ba0*/  IADD3 R0, PT, PT, R5, -R0, RZ ;  /* 0x8000000005007210 */ /* 0x000fe40007ffe0ff */
[----:B0-----:R-:W-:Y:S02]  /*0bb0*/  LOP3.LUT R4, R2, 0xf, RZ, 0xc0, !PT ;  /* 0x0000000f02047812 */ /* 0x001fe400078ec0ff */
[----:B------:R-:W-:Y:S02]  /*0bc0*/  ISETP.GT.U32.AND P1, PT, R0, -0x10, PT ;  /* 0xfffffff00000780c */ /* 0x000fe40003f24070 */
[----:B------:R-:W-:-:S11]  /*0bd0*/  ISETP.NE.AND P0, PT, R4, RZ, PT ;  /* 0x000000ff0400720c */ /* 0x000fd60003f05270 */
[----:B------:R-:W-:Y:S05]  /*0be0*/  @P1 BRA `(.L_x_9) ;  /* 0x0000000400181947 */ /* 0x000fea0003800000 */
[----:B------:R-:W0:Y:S01]  /*0bf0*/  S2R R11, SR_CgaCtaId ;  /* 0x00000000000b7919 */ /* 0x000e220000008800 */
[----:B------:R-:W-:Y:S01]  /*0c00*/  IMAD.WIDE.U32 R8, R5, 0x4, R16 ;  /* 0x0000000405087825 */ /* 0x000fe200078e0010 */
[----:B------:R-:W-:Y:S02]  /*0c10*/  MOV R0, 0x400 ;  /* 0x0000040000007802 */ /* 0x000fe40000000f00 */
[----:B------:R-:W-:Y:S02]  /*0c20*/  LOP3.LUT R18, R2, 0xfffffff0, RZ, 0xc0, !PT ;  /* 0xfffffff002127812 */ /* 0x000fe400078ec0ff */
[----:B------:R-:W-:Y:S02]  /*0c30*/  IADD3 R30, P1, PT, R8, UR10, RZ ;  /* 0x0000000a081e7c10 */ /* 0x000fe4000ff3e0ff */
[----:B------:R-:W-:Y:S02]  /*0c40*/  IADD3 R18, PT, PT, -R18, RZ, RZ ;  /* 0x000000ff12127210 */ /* 0x000fe40007ffe1ff */
[----:B------:R-:W-:-:S04]  /*0c50*/  IADD3 R30, P2, PT, R30, 0x20, RZ ;  /* 0x000000201e1e7810 */ /* 0x000fc80007f5e0ff */
[----:B------:R-:W-:Y:S02]  /*0c60*/  IADD3.X R31, PT, PT, RZ, UR11, R9, P2, P1 ;  /* 0x0000000bff1f7c10 */ /* 0x000fe400097e2409 */
[----:B0-----:R-:W-:-:S04]  /*0c70*/  LEA R0, R11, R0, 0x18 ;  /* 0x000000000b007211 */ /* 0x001fc800078ec0ff */
[----:B------:R-:W-:-:S04]  /*0c80*/  LEA R0, R5, R0, 0x2 ;  /* 0x0000000005007211 */ /* 0x000fc800078e10ff */
[----:B------:R-:W-:-:S07]  /*0c90*/  IADD3 R0, PT, PT, R0, 0x20, RZ ;  /* 0x0000002000007810 */ /* 0x000fce0007ffe0ff */
.L_x_10:
[----:B------:R-:W2:Y:S04]  /*0ca0*/  LDG.E R15, desc[UR8][R30.64+-0x20] ;  /* 0xffffe0081e0f7981 */ /* 0x000ea8000c1e1900 */
[----:B------:R-:W3:Y:S04]  /*0cb0*/  LDG.E R12, desc[UR8][R30.64+-0x1c] ;  /* 0xffffe4081e0c7981 */ /* 0x000ee8000c1e1900 */
[----:B------:R-:W4:Y:S04]  /*0cc0*/  LDG.E R13, desc[UR8][R30.64+-0x18] ;  /* 0xffffe8081e0d7981 */ /* 0x000f28000c1e1900 */
[----:B------:R-:W5:Y:S04]  /*0cd0*/  LDG.E R20, desc[UR8][R30.64+-0x14] ;  /* 0xffffec081e147981 */ /* 0x000f68000c1e1900 */
[----:B------:R-:W5:Y:S04]  /*0ce0*/  LDG.E R21, desc[UR8][R30.64+-0x10] ;  /* 0xfffff0081e157981 */ /* 0x000f68000c1e1900 */
[----:B------:R-:W5:Y:S04]  /*0cf0*/  LDG.E R24, desc[UR8][R30.64+-0xc] ;  /* 0xfffff4081e187981 */ /* 0x000f68000c1e1900 */
[----:B------:R-:W2:Y:S04]  /*0d00*/  LDS.128 R8, [R0+-0x20] ;  /* 0xffffe00000087984 */ /* 0x000ea80000000c00 */
[----:B------:R-:W5:Y:S04]  /*0d10*/  LDG.E R27, desc[UR8][R30.64+-0x8] ;  /* 0xfffff8081e1b7981 */ /* 0x000f68000c1e1900 */
[----:B------:R-:W5:Y:S04]  /*0d20*/  LDG.E R28, desc[UR8][R30.64+-0x4] ;  /* 0xfffffc081e1c7981 */ /* 0x000f68000c1e1900 */
[----:B------:R-:W5:Y:S04]  /*0d30*/  LDG.E R25, desc[UR8][R30.64] ;  /* 0x000000081e197981 */ /* 0x000f68000c1e1900 */
[----:B------:R-:W5:Y:S04]  /*0d40*/  LDG.E R26, desc[UR8][R30.64+0x4] ;  /* 0x000004081e1a7981 */ /* 0x000f68000c1e1900 */
[----:B------:R-:W5:Y:S04]  /*0d50*/  LDG.E R22, desc[UR8][R30.64+0x14] ;  /* 0x000014081e167981 */ /* 0x000f68000c1e1900 */
[----:B------:R-:W5:Y:S01]  /*0d60*/  LDG.E R23, desc[UR8][R30.64+0x18] ;  /* 0x000018081e177981 */ /* 0x000f62000c1e1900 */
[----:B--2---:R-:W-:-:S04]  /*0d70*/  FADD R8, R15, -R8 ;  /* 0x800000080f087221 */ /* 0x004fc80000000000 */
[----:B------:R-:W-:Y:S01]  /*0d80*/  FFMA R8, R8, R8, R19 ;  /* 0x0000000808087223 */ /* 0x000fe20000000013 */
[----:B---3--:R-:W-:Y:S01]  /*0d90*/  FADD R9, R12, -R9 ;  /* 0x800000090c097221 */ /* 0x008fe20000000000 */
[----:B------:R-:W2:Y:S03]  /*0da0*/  LDG.E R19, desc[UR8][R30.64+0x8] ;  /* 0x000008081e137981 */ /* 0x000ea6000c1e1900 */
[----:B------:R-:W-:Y:S01]  /*0db0*/  FFMA R8, R9, R9, R8 ;  /* 0x0000000909087223 */ /* 0x000fe20000000008 */
[----:B----4-:R-:W-:Y:S02]  /*0dc0*/  FADD R9, R13, -R10 ;  /* 0x8000000a0d097221 */ /* 0x010fe40000000000 */
[----:B------:R-:W0:Y:S01]  /*0dd0*/  LDS.128 R12, [R0+-0x10] ;  /* 0xfffff000000c7984 */ /* 0x000e220000000c00 */
[----:B-----5:R-:W-:Y:S01]  /*0de0*/  FADD R11, R20, -R11 ;  /* 0x8000000b140b7221 */ /* 0x020fe20000000000 */
[----:B------:R-:W-:-:S02]  /*0df0*/  FFMA R8, R9, R9, R8 ;  /* 0x0000000909087223 */ /* 0x000fc40000000008 */
[----:B------:R-:W3:Y:S01]  /*0e00*/  LDG.E R20, desc[UR8][R30.64+0xc] ;  /* 0x00000c081e147981 */ /* 0x000ee2000c1e1900 */
[----:B0-----:R-:W-:-:S03]  /*0e10*/  FADD R9, R21, -R12 ;  /* 0x8000000c15097221 */ /* 0x001fc60000000000 */
[----:B------:R-:W4:Y:S01]  /*0e20*/  LDG.E R21, desc[UR8][R30.64+0x10] ;  /* 0x000010081e157981 */ /* 0x000f22000c1e1900 */
[----:B------:R-:W-:-:S03]  /*0e30*/  FADD R13, R24, -R13 ;  /* 0x8000000d180d7221 */ /* 0x000fc60000000000 */
[----:B------:R0:W5:Y:S01]  /*0e40*/  LDG.E R24, desc[UR8][R30.64+0x1c] ;  /* 0x00001c081e187981 */ /* 0x000162000c1e1900 */
[----:B------:R-:W-:-:S04]  /*0e50*/  FFMA R8, R11, R11, R8 ;  /* 0x0000000b0b087223 */ /* 0x000fc80000000008 */
[----:B------:R-:W-:Y:S01]  /*0e60*/  FFMA R8, R9, R9, R8 ;  /* 0x0000000909087223 */ /* 0x000fe20000000008 */
[----:B------:R-:W-:-:S03]  /*0e70*/  FADD R27, R27, -R14 ;  /* 0x8000000e1b1b7221 */ /* 0x000fc60000000000 */
[----:B------:R-:W-:-:S04]  /*0e80*/  FFMA R8, R13, R13, R8 ;  /* 0x0000000d0d087223 */ /* 0x000fc80000000008 */
[----:B------:R-:W-:Y:S02]  /*0e90*/  FFMA R27, R27, R27, R8 ;  /* 0x0000001b1b1b7223 */ /* 0x000fe40000000008 */
[----:B------:R-:W1:Y:S01]  /*0ea0*/  LDS.128 R8, [R0] ;  /* 0x0000000000087984 */ /* 0x000e620000000c00 */
[----:B------:R-:W-:-:S03]  /*0eb0*/  FADD R28, R28, -R15 ;  /* 0x8000000f1c1c7221 */ /* 0x000fc60000000000 */
[----:B------:R-:W1:Y:S01]  /*0ec0*/  LDS.128 R12, [R0+0x10] ;  /* 0x00001000000c7984 */ /* 0x000e620000000c00 */
[----:B------:R-:W-:Y:S01]  /*0ed0*/  FFMA R27, R28, R28, R27 ;  /* 0x0000001c1c1b7223 */ /* 0x000fe2000000001b */
[----:B------:R-:W-:-:S04]  /*0ee0*/  IADD3 R18, PT, PT, R18, 0x10, RZ ;  /* 0x0000001012127810 */ /* 0x000fc80007ffe0ff */
[----:B------:R-:W-:Y:S02]  /*0ef0*/  ISETP.NE.AND P1, PT, R18, RZ, PT ;  /* 0x000000ff1200720c */ /* 0x000fe40003f25270 */
[----:B0-----:R-:W-:Y:S01]  /*0f00*/  IADD3 R30, P2, PT, R30, 0x40, RZ ;  /* 0x000000401e1e7810 */ /* 0x001fe20007f5e0ff */
[----:B-1----:R-:W-:Y:S01]  /*0f10*/  FADD R8, R25, -R8 ;  /* 0x8000000819087221 */ /* 0x002fe20000000000 */
[----:B------:R-:W-:-:S03]  /*0f20*/  FADD R26, R26, -R9 ;  /* 0x800000091a1a7221 */ /* 0x000fc60000000000 */
[----:B------:R-:W-:-:S04]  /*0f30*/  FFMA R27, R8, R8, R27 ;  /* 0x00000008081b7223 */ /* 0x000fc8000000001b */
[----:B------:R-:W-:Y:S01]  /*0f40*/  FFMA R27, R26, R26, R27 ;  /* 0x0000001a1a1b7223 */ /* 0x000fe2000000001b */
[----:B------:R-:W-:Y:S01]  /*0f50*/  FADD R22, R22, -R13 ;  /* 0x8000000d16167221 */ /* 0x000fe20000000000 */
[----:B------:R-:W-:Y:S01]  /*0f60*/  FADD R14, R23, -R14 ;  /* 0x8000000e170e7221 */ /* 0x000fe20000000000 */
[----:B------:R-:W-:Y:S02]  /*0f70*/  IADD3.X R31, PT, PT, RZ, R31, RZ, P2, !PT ;  /* 0x0000001fff1f7210 */ /* 0x000fe400017fe4ff */
[----:B------:R-:W-:Y:S02]  /*0f80*/  IADD3 R5, PT, PT, R5, 0x10, RZ ;  /* 0x0000001005057810 */ /* 0x000fe40007ffe0ff */
[----:B------:R-:W-:Y:S01]  /*0f90*/  IADD3 R0, PT, PT, R0, 0x40, RZ ;  /* 0x0000004000007810 */ /* 0x000fe20007ffe0ff */
[----:B--2---:R-:W-:-:S04]  /*0fa0*/  FADD R10, R19, -R10 ;  /* 0x8000000a130a7221 */ /* 0x004fc80000000000 */
[----:B------:R-:W-:Y:S01]  /*0fb0*/  FFMA R27, R10, R10, R27 ;  /* 0x0000000a0a1b7223 */ /* 0x000fe2000000001b */
[----:B---3--:R-:W-:-:S04]  /*0fc0*/  FADD R20, R20, -R11 ;  /* 0x8000000b14147221 */ /* 0x008fc80000000000 */
[----:B------:R-:W-:Y:S01]  /*0fd0*/  FFMA R27, R20, R20, R27 ;  /* 0x00000014141b7223 */ /* 0x000fe2000000001b */
[----:B----4-:R-:W-:-:S04]  /*0fe0*/  FADD R12, R21, -R12 ;  /* 0x8000000c150c7221 */ /* 0x010fc80000000000 */
[----:B------:R-:W-:-:S04]  /*0ff0*/  FFMA R27, R12, R12, R27 ;  /* 0x0000000c0c1b7223 */ /* 0x000fc8000000001b */
[----:B------:R-:W-:Y:S01]  /*1000*/  FFMA R27, R22, R22, R27 ;  /* 0x00000016161b7223 */ /* 0x000fe2000000001b */
[----:B-----5:R-:W-:-:S03]  /*1010*/  FADD R24, R24, -R15 ;  /* 0x8000000f18187221 */ /* 0x020fc60000000000 */
[----:B------:R-:W-:-:S04]  /*1020*/  FFMA R27, R14, R14, R27 ;  /* 0x0000000e0e1b7223 */ /* 0x000fc8000000001b */
[----:B------:R-:W-:Y:S01]  /*1030*/  FFMA R19, R24, R24, R27 ;  /* 0x0000001818137223 */ /* 0x000fe2000000001b */
[----:B------:R-:W-:Y:S06]  /*1040*/  @P1 BRA `(.L_x_10) ;  /* 0xfffffffc00141947 */ /* 0x000fec000383ffff */
.L_x_9:
[----:B------:R-:W-:Y:S05]  /*1050*/  @!P0 BRA `(.L_x_8) ;  /* 0x0000000400448947 */ /* 0x000fea0003800000 */
[----:B------:R-:W-:Y:S02]  /*1060*/  ISETP.GE.U32.AND P0, PT, R4, 0x8, PT ;  /* 0x000000080400780c */ /* 0x000fe40003f06070 */
[----:B------:R-:W-:-:S04]  /*1070*/  LOP3.LUT R24, R2, 0x7, RZ, 0xc0, !PT ;  /* 0x0000000702187812 */ /* 0x000fc800078ec0ff */
[----:B------:R-:W-:-:S07]  /*1080*/  ISETP.NE.AND P1, PT, R24, RZ, PT ;  /* 0x000000ff1800720c */ /* 0x000fce0003f25270 */
[----:B------:R-:W-:Y:S06]  /*1090*/  @!P0 BRA `(.L_x_11) ;  /* 0x0000000000808947 */ /* 0x000fec0003800000 */
        /* <DEDUP_REMOVED lines=14> */
[----:B------:R-:W2:Y:S04]  /*1180*/  LDS.128 R8, [R26] ;  /* 0x000000001a087984 */ /* 0x000ea80000000c00 */
[----:B------:R-:W0:Y:S01]  /*1190*/  LDS.128 R12, [R26+0x10] ;  /* 0x000010001a0c7984 */ /* 0x000e220000000c00 */
[----:B--2---:R-:W-:-:S04]  /*11a0*/  FADD R8, R29, -R8 ;  /* 0x800000081d087221 */ /* 0x004fc80000000000 */
[----:B------:R-:W-:Y:S01]  /*11b0*/  FFMA R8, R8, R8, R19 ;  /* 0x0000000808087223 */ /* 0x000fe20000000013 */
[----:B---3--:R-:W-:Y:S01]  /*11c0*/  FADD R9, R22, -R9 ;  /* 0x8000000916097221 */ /* 0x008fe20000000000 */
[----:B----4-:R-:W-:-:S03]  /*11d0*/  FADD R27, R27, -R10 ;  /* 0x8000000a1b1b7221 */ /* 0x010fc60000000000 */
[----:B------:R-:W-:Y:S01]  /*11e0*/  FFMA R8, R9, R9, R8 ;  /* 0x0000000909087223 */ /* 0x000fe20000000008 */
[----:B-----5:R-:W-:-:S03]  /*11f0*/  FADD R11, R4, -R11 ;  /* 0x8000000b040b7221 */ /* 0x020fc60000000000 */
[----:B------:R-:W-:Y:S01]  /*1200*/  FFMA R8, R27, R27, R8 ;  /* 0x0000001b1b087223 */ /* 0x000fe20000000008 */
[----:B0-----:R-:W-:-:S03]  /*1210*/  FADD R25, R25, -R12 ;  /* 0x8000000c19197221 */ /* 0x001fc60000000000 */
[----:B------:R-:W-:Y:S01]  /*1220*/  FFMA R8, R11, R11, R8 ;  /* 0x0000000b0b087223 */ /* 0x000fe20000000008 */
[----:B------:R-:W-:-:S03]  /*1230*/  FADD R13, R0, -R13 ;  /* 0x8000000d000d7221 */ /* 0x000fc60000000000 */
[----:B------:R-:W-:Y:S01]  /*1240*/  FFMA R8, R25, R25, R8 ;  /* 0x0000001919087223 */ /* 0x000fe20000000008 */
[----:B------:R-:W-:-:S03]  /*1250*/  FADD R23, R23, -R14 ;  /* 0x8000000e17177221 */ /* 0x000fc60000000000 */
[----:B------:R-:W-:Y:S01]  /*1260*/  FFMA R8, R13, R13, R8 ;  /* 0x0000000d0d087223 */ /* 0x000fe20000000008 */
[----:B------:R-:W-:-:S03]  /*1270*/  FADD R15, R18, -R15 ;  /* 0x8000000f120f7221 */ /* 0x000fc60000000000 */
[----:B------:R-:W-:-:S04]  /*1280*/  FFMA R8, R23, R23, R8 ;  /* 0x0000001717087223 */ /* 0x000fc80000000008 */
[----:B------:R-:W-:-:S07]  /*1290*/  FFMA R19, R15, R15, R8 ;  /* 0x0000000f0f137223 */ /* 0x000fce0000000008 */
.L_x_11:
        /* <DEDUP_REMOVED lines=13> */
[C---:B------:R-:W-:Y:S02]  /*1370*/  LEA R0, R5.reuse, R0, 0x2 ;  /* 0x0000000005007211 */ /* 0x040fe400078e10ff */
[----:B------:R-:W-:-:S03]  /*1380*/  IADD3 R5, PT, PT, R5, 0x4, RZ ;  /* 0x0000000405057810 */ /* 0x000fc60007ffe0ff */
[----:B------:R-:W2:Y:S02]  /*1390*/  LDS.128 R8, [R0] ;  /* 0x0000000000087984 */ /* 0x000ea40000000c00 */
[----:B--2---:R-:W-:-:S04]  /*13a0*/  FADD R8, R13, -R8 ;  /* 0x800000080d087221 */ /* 0x004fc80000000000 */
[----:B------:R-:W-:Y:S01]  /*13b0*/  FFMA R8, R8, R8, R19 ;  /* 0x0000000808087223 */ /* 0x000fe20000000013 */
[----:B---3--:R-:W-:Y:S01]  /*13c0*/  FADD R9, R4, -R9 ;  /* 0x8000000904097221 */ /* 0x008fe20000000000 */
[----:B----4-:R-:W-:-:S03]  /*13d0*/  FADD R15, R15, -R10 ;  /* 0x8000000a0f0f7221 */ /* 0x010fc60000000000 */
[----:B------:R-:W-:Y:S01]  /*13e0*/  FFMA R8, R9, R9, R8 ;  /* 0x0000000909087223 */ /* 0x000fe20000000008 */
[----:B-----5:R-:W-:-:S03]  /*13f0*/  FADD R11, R12, -R11 ;  /* 0x8000000b0c0b7221 */ /* 0x020fc60000000000 */
[----:B------:R-:W-:-:S04]  /*1400*/  FFMA R8, R15, R15, R8 ;  /* 0x0000000f0f087223 */ /* 0x000fc80000000008 */
[----:B------:R-:W-:-:S07]  /*1410*/  FFMA R19, R11, R11, R8 ;  /* 0x0000000b0b137223 */ /* 0x000fce0000000008 */
.L_x_12:
[----:B------:R-:W-:Y:S05]  /*1420*/  @!P1 BRA `(.L_x_8) ;  /* 0x0000000000509947 */ /* 0x000fea0003800000 */
[----:B------:R-:W0:Y:S01]  /*1430*/  S2R R7, SR_CgaCtaId ;  /* 0x0000000000077919 */ /* 0x000e220000008800 */
[----:B------:R-:W-:Y:S01]  /*1440*/  IMAD.WIDE.U32 R16, R5, 0x4, R16 ;  /* 0x0000000405107825 */ /* 0x000fe200078e0010 */
[----:B------:R-:W-:Y:S02]  /*1450*/  MOV R0, 0x400 ;  /* 0x0000040000007802 */ /* 0x000fe40000000f00 */
[----:B------:R-:W-:Y:S02]  /*1460*/  IADD3 R2, PT, PT, -R2, RZ, RZ ;  /* 0x000000ff02027210 */ /* 0x000fe40007ffe1ff */
[----:B------:R-:W-:-:S04]  /*1470*/  IADD3 R8, P0, PT, R16, UR10, RZ ;  /* 0x0000000a10087c10 */ /* 0x000fc8000ff1e0ff */
[----:B------:R-:W-:Y:S02]  /*1480*/  IADD3.X R9, PT, PT, R17, UR11, RZ, P0, !PT ;  /* 0x0000000b11097c10 */ /* 0x000fe400087fe4ff */
[----:B0-----:R-:W-:-:S04]  /*1490*/  LEA R0, R7, R0, 0x18 ;  /* 0x0000000007007211 */ /* 0x001fc800078ec0ff */
[----:B------:R-:W-:-:S07]  /*14a0*/  LEA R0, R5, R0, 0x2 ;  /* 0x0000000005007211 */ /* 0x000fce00078e10ff */
.L_x_13:
[----:B------:R-:W-:Y:S01]  /*14b0*/  MOV R4, R8 ;  /* 0x0000000800047202 */ /* 0x000fe20000000f00 */
[----:B------:R0:W1:Y:S01]  /*14c0*/  LDS R7, [R0] ;  /* 0x0000000000077984 */ /* 0x0000620000000800 */
[----:B------:R-:W-:-:S05]  /*14d0*/  MOV R5, R9 ;  /* 0x0000000900057202 */ /* 0x000fca0000000f00 */
[----:B------:R-:W1:Y:S01]  /*14e0*/  LDG.E R4, desc[UR8][R4.64] ;  /* 0x0000000804047981 */ /* 0x000e62000c1e1900 */
[----:B------:R-:W-:Y:S02]  /*14f0*/  IADD3 R2, PT, PT, R2, 0x1, RZ ;  /* 0x0000000102027810 */ /* 0x000fe40007ffe0ff */
[----:B------:R-:W-:Y:S02]  /*1500*/  IADD3 R8, P1, PT, R8, 0x4, RZ ;  /* 0x0000000408087810 */ /* 0x000fe40007f3e0ff */
[----:B------:R-:W-:Y:S02]  /*1510*/  ISETP.NE.AND P0, PT, R2, RZ, PT ;  /* 0x000000ff0200720c */ /* 0x000fe40003f05270 */
[----:B0-----:R-:W-:Y:S02]  /*1520*/  IADD3 R0, PT, PT, R0, 0x4, RZ ;  /* 0x0000000400007810 */ /* 0x001fe40007ffe0ff */
[----:B------:R-:W-:Y:S01]  /*1530*/  IADD3.X R9, PT, PT, RZ, R9, RZ, P1, !PT ;  /* 0x00000009ff097210 */ /* 0x000fe20000ffe4ff */
[----:B-1----:R-:W-:-:S04]  /*1540*/  FADD R6, R4, -R7 ;  /* 0x8000000704067221 */ /* 0x002fc80000000000 */
[----:B------:R-:W-:-:S04]  /*1550*/  FFMA R19, R6, R6, R19 ;  /* 0x0000000606137223 */ /* 0x000fc80000000013 */
[----:B------:R-:W-:Y:S05]  /*1560*/  @P0 BRA `(.L_x_13) ;  /* 0xfffffffc00d00947 */ /* 0x000fea000383ffff */
.L_x_8:
[----:B------:R-:W-:Y:S01]  /*1570*/  IADD3 R0, PT, PT, R19, -0xd000000, RZ ;  /* 0xf300000013007810 */ /* 0x000fe20007ffe0ff */
[----:B------:R1:W2:Y:S01]  /*1580*/  MUFU.RSQ R2, R19 ;  /* 0x0000001300027308 */ /* 0x0002a20000001400 */
[----:B------:R-:W-:Y:S02]  /*1590*/  BSSY.RECONVERGENT B0, `(.L_x_14) ;  /* 0x000000c000007945 */ /* 0x000fe40003800200 */
[----:B------:R-:W-:-:S13]  /*15a0*/  ISETP.GT.U32.AND P0, PT, R0, 0x727fffff, PT ;  /* 0x727fffff0000780c */ /* 0x000fda0003f04070 */
[----:B-1----:R-:W-:Y:S05]  /*15b0*/  @!P0 BRA `(.L_x_15) ;  /* 0x0000000000148947 */ /* 0x002fea0003800000 */
[----:B------:R-:W-:Y:S02]  /*15c0*/  MOV R0, R19 ;  /* 0x0000001300007202 */ /* 0x000fe40000000f00 */
[----:B------:R-:W-:-:S07]  /*15d0*/  MOV R8, 0x15f0 ;  /* 0x000015f000087802 */ /* 0x000fce0000000f00 */
[----:B0-2---:R-:W-:Y:S05]  /*15e0*/  CALL.REL.NOINC `($__internal_0_$__cuda_sm20_sqrt_rn_f32_slowpath) ;  /* 0x0000000000347944 */ /* 0x005fea0003c00000 */
[----:B------:R-:W-:Y:S01]  /*15f0*/  MOV R7, R2 ;  /* 0x0000000200077202 */ /* 0x000fe20000000f00 */
[----:B------:R-:W-:Y:S06]  /*1600*/  BRA `(.L_x_16) ;  /* 0x0000000000107947 */ /* 0x000fec0003800000 */
.L_x_15:
[C---:B--2---:R-:W-:Y:S01]  /*1610*/  FMUL.FTZ R0, R2.reuse, R19 ;  /* 0x0000001302007220 */ /* 0x044fe20000410000 */
[----:B------:R-:W-:-:S03]  /*1620*/  FMUL.FTZ R2, R2, 0.5 ;  /* 0x3f00000002027820 */ /* 0x000fc60000410000 */
[----:B------:R-:W-:-:S04]  /*1630*/  FFMA R7, -R0, R0, R19 ;  /* 0x0000000000077223 */ /* 0x000fc80000000113 */
[----:B------:R-:W-:-:S07]  /*1640*/  FFMA R7, R7, R2, R0 ;  /* 0x0000000207077223 */ /* 0x000fce0000000000 */
.L_x_16:
[----:B------:R-:W-:Y:S05]  /*1650*/  BSYNC.RECONVERGENT B0 ;  /* 0x0000000000007941 */ /* 0x000fea0003800200 */
.L_x_14:
[----:B------:R-:W1:Y:S08]  /*1660*/  LDC R0, c[0x0][0x398] ;  /* 0x0000e600ff007b82 */ /* 0x000e700000000800 */
[----:B0-----:R-:W0:Y:S01]  /*1670*/  LDC.64 R4, c[0x0][0x390] ;  /* 0x0000e400ff047b82 */ /* 0x001e220000000a00 */
[----:B-1----:R-:W-:-:S04]  /*1680*/  IMAD R3, R0, UR6, R3 ;  /* 0x0000000600037c24 */ /* 0x002fc8000f8e0203 */
[----:B0-----:R-:W-:-:S05]  /*1690*/  IMAD.WIDE R2, R3, 0x4, R4 ;  /* 0x0000000403027825 */ /* 0x001fca00078e0204 */
[----:B------:R-:W-:Y:S01]  /*16a0*/  STG.E desc[UR8][R2.64], R7 ;  /* 0x0000000702007986 */ /* 0x000fe2000c101908 */
[----:B------:R-:W-:Y:S05]  /*16b0*/  EXIT ;  /* 0x000000000000794d */ /* 0x000fea0003800000 */
        .weak           $__internal_0_$__cuda_sm20_sqrt_rn_f32_slowpath
        .type           $__internal_0_$__cuda_sm20_sqrt_rn_f32_slowpath,@function
        .size           $__internal_0_$__cuda_sm20_sqrt_rn_f32_slowpath,(.L_x_35 - $__internal_0_$__cuda_sm20_sqrt_rn_f32_slowpath)
$__internal_0_$__cuda_sm20_sqrt_rn_f32_slowpath:
[----:B------:R-:W-:-:S13]  /*16c0*/  LOP3.LUT P0, RZ, R0, 0x7fffffff, RZ, 0xc0, !PT ;  /* 0x7fffffff00ff7812 */ /* 0x000fda000780c0ff */
[----:B------:R-:W-:Y:S01]  /*16d0*/  @!P0 MOV R2, R0 ;  /* 0x0000000000028202 */ /* 0x000fe20000000f00 */
[----:B------:R-:W-:Y:S06]  /*16e0*/  @!P0 BRA `(.L_x_17) ;  /* 0x0000000000408947 */ /* 0x000fec0003800000 */
[----:B------:R-:W-:-:S13]  /*16f0*/  FSETP.GEU.FTZ.AND P0, PT, R0, RZ, PT ;  /* 0x000000ff0000720b */ /* 0x000fda0003f1e000 */
[----:B------:R-:W-:Y:S01]  /*1700*/  @!P0 MOV R2, 0x7fffffff ;  /* 0x7fffffff00028802 */ /* 0x000fe20000000f00 */
[----:B------:R-:W-:Y:S06]  /*1710*/  @!P0 BRA `(.L_x_17) ;  /* 0x0000000000348947 */ /* 0x000fec0003800000 */
[----:B------:R-:W-:-:S13]  /*1720*/  FSETP.GTU.FTZ.AND P0, PT, |R0|, +INF , PT ;  /* 0x7f8000000000780b */ /* 0x000fda0003f1c200 */
[----:B------:R-:W-:Y:S01]  /*1730*/  @P0 FADD.FTZ R2, R0, 1 ;  /* 0x3f80000000020421 */ /* 0x000fe20000010000 */
[----:B------:R-:W-:Y:S06]  /*1740*/  @P0 BRA `(.L_x_17) ;  /* 0x0000000000280947 */ /* 0x000fec0003800000 */
[----:B------:R-:W-:-:S13]  /*1750*/  FSETP.NEU.FTZ.AND P0, PT, |R0|, +INF , PT ;  /* 0x7f8000000000780b */ /* 0x000fda0003f1d200 */
[----:B------:R-:W-:-:S04]  /*1760*/  @P0 FFMA R4, R0, 1.84467440737095516160e+19, RZ ;  /* 0x5f80000000040823 */ /* 0x000fc800000000ff */
[----:B------:R-:W0:Y:S02]  /*1770*/  @P0 MUFU.RSQ R5, R4 ;  /* 0x0000000400050308 */ /* 0x000e240000001400 */
[----:B0-----:R-:W-:Y:S01]  /*1780*/  @P0 FMUL.FTZ R7, R4, R5 ;  /* 0x0000000504070220 */ /* 0x001fe20000410000 */
[----:B------:R-:W-:-:S03]  /*1790*/  @P0 FMUL.FTZ R5, R5, 0.5 ;  /* 0x3f00000005050820 */ /* 0x000fc60000410000 */
[----:B------:R-:W-:-:S04]  /*17a0*/  @P0 FADD.FTZ R2, -R7, -RZ ;  /* 0x800000ff07020221 */ /* 0x000fc80000010100 */
[----:B------:R-:W-:Y:S01]  /*17b0*/  @P0 FFMA R6, R7, R2, R4 ;  /* 0x0000000207060223 */ /* 0x000fe20000000004 */
[----:B------:R-:W-:-:S03]  /*17c0*/  @!P0 MOV R2, R0 ;  /* 0x0000000000028202 */ /* 0x000fc60000000f00 */
[----:B------:R-:W-:-:S04]  /*17d0*/  @P0 FFMA R5, R6, R5, R7 ;  /* 0x0000000506050223 */ /* 0x000fc80000000007 */
[----:B------:R-:W-:-:S07]  /*17e0*/  @P0 FMUL.FTZ R2, R5, 2.3283064365386962891e-10 ;  /* 0x2f80000005020820 */ /* 0x000fce0000410000 */
.L_x_17:
[----:B------:R-:W-:Y:S01]  /*17f0*/  HFMA2 R5, -RZ, RZ, 0, 0 ;  /* 0x00000000ff057431 */ /* 0x000fe200000001ff */
[----:B------:R-:W-:-:S04]  /*1800*/  MOV R4, R8 ;  /* 0x0000000800047202 */ /* 0x000fc80000000f00 */
[----:B------:R-:W-:Y:S05]  /*1810*/  RET.REL.NODEC R4 `(euclideanDistanceBatchShared) ;  /* 0xffffffe404f87950 */ /* 0x000fea0003c3ffff */
.L_x_18:
[----:B------:R-:W-:-:S00]  /*1820*/  BRA `(.L_x_18) ;  /* 0xfffffffc00fc7947 */ /* 0x000fc0000383ffff */
[----:B------:R-:W-:-:S00]  /*1830*/  NOP ;  /* 0x0000000000007918 */ /* 0x000fc00000000000 */
        /* <DEDUP_REMOVED lines=12> */
.L_x_35:


//--------------------- .text.euclideanDistanceBatch --------------------------
	.section	.text.euclideanDistanceBatch,"ax",@progbits
	.align	128
        .global         euclideanDistanceBatch
        .type           euclideanDistanceBatch,@function
        .size           euclideanDistanceBatch,(.L_x_36 - euclideanDistanceBatch)
        .other          euclideanDistanceBatch,@"STO_CUDA_ENTRY STV_DEFAULT"
euclideanDistanceBatch:
.text.euclideanDistanceBatch:
[----:B------:R-:W-:Y:S01]  /*0000*/  LDC R1, c[0x0][0x37c] ;  /* 0x0000df00ff017b82 */ /* 0x000fe20000000800 */
[----:B------:R-:W0:Y:S07]  /*0010*/  S2R R0, SR_TID.X ;  /* 0x0000000000007919 */ /* 0x000e2e0000002100 */
[----:B------:R-:W0:Y:S08]  /*0020*/  S2UR UR4, SR_CTAID.X ;  /* 0x00000000000479c3 */ /* 0x000e300000002500 */
[----:B------:R-:W0:Y:S08]  /*0030*/  LDC R11, c[0x0][0x360] ;  /* 0x0000d800ff0b7b82 */ /* 0x000e300000000800 */
[----:B------:R-:W1:Y:S08]  /*0040*/  S2UR UR5, SR_CTAID.Y ;  /* 0x00000000000579c3 */ /* 0x000e700000002600 */
[----:B------:R-:W1:Y:S01]  /*0050*/  LDC.64 R2, c[0x0][0x398] ;  /* 0x0000e600ff027b82 */ /* 0x000e620000000a00 */
[----:B0-----:R-:W-:Y:S01]  /*0060*/  IMAD R11, R11, UR4, R0 ;  /* 0x000000040b0b7c24 */ /* 0x001fe2000f8e0200 */
[----:B-1----:R-:W-:-:S04]  /*0070*/  ISETP.LE.AND P0, PT, R3, UR5, PT ;  /* 0x0000000503007c0c */ /* 0x002fc8000bf03270 */
[----:B------:R-:W-:-:S13]  /*0080*/  ISETP.GE.OR P0, PT, R11, R2, P0 ;  /* 0x000000020b00720c */ /* 0x000fda0000706670 */
[----:B------:R-:W-:Y:S05]  /*0090*/  @P0 EXIT ;  /* 0x000000000000094d */ /* 0x000fea0003800000 */
[----:B------:R-:W0:Y:S01]  /*00a0*/  LDC R12, c[0x0][0x3a0] ;  /* 0x0000e800ff0c7b82 */ /* 0x000e220000000800 */
[----:B------:R-:W1:Y:S01]  /*00b0*/  LDCU.64 UR6, c[0x0][0x358] ;  /* 0x00006b00ff0677ac */ /* 0x000e620008000a00 */
[----:B------:R-:W-:Y:S01]  /*00c0*/  HFMA2 R19, -RZ, RZ, 0, 0 ;  /* 0x00000000ff137431 */ /* 0x000fe200000001ff */
[----:B------:R-:W-:-:S05]  /*00d0*/  MOV R13, RZ ;  /* 0x000000ff000d7202 */ /* 0x000fca0000000f00 */
[----:B------:R-:W2:Y:S08]  /*00e0*/  LDC.64 R4, c[0x0][0x380] ;  /* 0x0000e000ff047b82 */ /* 0x000eb00000000a00 */
[----:B------:R-:W3:Y:S01]  /*00f0*/  LDC.64 R2, c[0x0][0x388] ;  /* 0x0000e200ff027b82 */ /* 0x000ee20000000a00 */
[----:B0-----:R-:W-:Y:S01]  /*0100*/  ISETP.GE.AND P0, PT, R12, 0x4, PT ;  /* 0x000000040c00780c */ /* 0x001fe20003f06270 */
[----:B------:R-:W-:-:S02]  /*0110*/  IMAD R10, R11, R12, RZ ;  /* 0x0000000c0b0a7224 */ /* 0x000fc400078e02ff */
[----:B------:R-:W-:Y:S02]  /*0120*/  IMAD R0, R12, UR5, RZ ;  /* 0x000000050c007c24 */ /* 0x000fe4000f8e02ff */
[----:B--2---:R-:W-:-:S04]  /*0130*/  IMAD.WIDE R4, R10, 0x4, R4 ;  /* 0x000000040a047825 */ /* 0x004fc800078e0204 */
[----:B---3--:R-:W-:-:S04]  /*0140*/  IMAD.WIDE R2, R0, 0x4, R2 ;  /* 0x0000000400027825 */ /* 0x008fc800078e0202 */
[----:B-1----:R-:W-:Y:S05]  /*0150*/  @!P0 BRA `(.L_x_19) ;  /* 0x0000000800688947 */ /* 0x002fea0003800000 */
[----:B------:R-:W-:Y:S02]  /*0160*/  IADD3 R13, PT, PT, R12, -0x4, RZ ;  /* 0xfffffffc0c0d7810 */ /* 0x000fe40007ffe0ff */
[----:B------:R-:W-:Y:S02]  /*0170*/  CS2R R18, SRZ ;  /* 0x0000000000127805 */ /* 0x000fe4000001ff00 */
[----:B------:R-:W-:Y:S02]  /*0180*/  CS2R R14, SRZ ;  /* 0x00000000000e7805 */ /* 0x000fe4000001ff00 */
[----:B------:R-:W-:Y:S02]  /*0190*/  MOV R17, RZ ;  /* 0x000000ff00117202 */ /* 0x000fe40000000f00 */
[C---:B------:R-:W-:Y:S02]  /*01a0*/  ISETP.GE.U32.AND P1, PT, R13.reuse, 0xc, PT ;  /* 0x0000000c0d00780c */ /* 0x040fe40003f26070 */
[----:B------:R-:W-:-:S04]  /*01b0*/  LEA.HI R6, R13, 0x1, RZ, 0x1e ;  /* 0x000000010d067811 */ /* 0x000fc800078ff0ff */
[----:B------:R-:W-:-:S07]  /*01c0*/  LOP3.LUT P0, R24, R6, 0x3, RZ, 0xc0, !PT ;  /* 0x0000000306187812 */ /* 0x000fce000780c0ff */
[----:B------:R-:W-:Y:S06]  /*01d0*/  @!P1 BRA `(.L_x_20) ;  /* 0x00000004004c9947 */ /* 0x000fec0003800000 */
[----:B------:R-:W-:Y:S01]  /*01e0*/  LOP3.LUT R6, R6, 0x7ffffffc, RZ, 0xc0, !PT ;  /* 0x7ffffffc06067812 */ /* 0x000fe200078ec0ff */
[----:B------:R-:W-:Y:S01]  /*01f0*/  HFMA2 R19, -RZ, RZ, 0, 0 ;  /* 0x00000000ff137431 */ /* 0x000fe200000001ff */
[----:B------:R-:W-:Y:S02]  /*0200*/  IADD3 R21, P1, PT, R4, 0x20, RZ ;  /* 0x0000002004157810 */ /* 0x000fe40007f3e0ff */
[----:B------:R-:W-:Y:S02]  /*0210*/  IADD3 R20, P2, PT, R2, 0x20, RZ ;  /* 0x0000002002147810 */ /* 0x000fe40007f5e0ff */
[----:B------:R-:W-:Y:S02]  /*0220*/  MOV R15, RZ ;  /* 0x000000ff000f7202 */ /* 0x000fe40000000f00 */
[----:B------:R-:W-:Y:S02]  /*0230*/  IADD3 R16, PT, PT, -R6, RZ, RZ ;  /* 0x000000ff06107210 */ /* 0x000fe40007ffe1ff */
[----:B------:R-:W-:-:S02]  /*0240*/  IADD3.X R26, PT, PT, RZ, R5, RZ, P1, !PT ;  /* 0x00000005ff1a7210 */ /* 0x000fc40000ffe4ff */
[----:B------:R-:W-:-:S07]  /*0250*/  IADD3.X R9, PT, PT, RZ, R3, RZ, P2, !PT ;  /* 0x00000003ff097210 */ /* 0x000fce00017fe4ff */
.L_x_21:
[----:B------:R-:W-:Y:S02]  /*0260*/  MOV R6, R21 ;  /* 0x0000001500067202 */ /* 0x000fe40000000f00 */
[----:B------:R-:W-:Y:S02]  /*0270*/  MOV R7, R26 ;  /* 0x0000001a00077202 */ /* 0x000fe40000000f00 */
[----:B------:R-:W-:-:S03]  /*0280*/  MOV R8, R20 ;  /* 0x0000001400087202 */ /* 0x000fc60000000f00 */
[----:B------:R-:W2:Y:S04]  /*0290*/  LDG.E R20, desc[UR6][R6.64+-0x20] ;  /* 0xffffe00606147981 */ /* 0x000ea8000c1e1900 */
[----:B------:R-:W2:Y:S04]  /*02a0*/  LDG.E R21, desc[UR6][R8.64+-0x20] ;  /* 0xffffe00608157981 */ /* 0x000ea8000c1e1900 */
[----:B------:R-:W3:Y:S04]  /*02b0*/  LDG.E R22, desc[UR6][R6.64+-0x1c] ;  /* 0xffffe40606167981 */ /* 0x000ee8000c1e1900 */
[----:B------:R-:W3:Y:S04]  /*02c0*/  LDG.E R23, desc[UR6][R8.64+-0x1c] ;  /* 0xffffe40608177981 */ /* 0x000ee8000c1e1900 */
[----:B------:R-:W4:Y:S04]  /*02d0*/  LDG.E R25, desc[UR6][R6.64+-0x14] ;  /* 0xffffec0606197981 */ /* 0x000f28000c1e1900 */
[----:B------:R-:W4:Y:S04]  /*02e0*/  LDG.E R26, desc[UR6][R8.64+-0x14] ;  /* 0xffffec06081a7981 */ /* 0x000f28000c1e1900 */
[----:B------:R-:W5:Y:S01]  /*02f0*/  LDG.E R27, desc[UR6][R8.64+0xc] ;  /* 0x00000c06081b7981 */ /* 0x000f62000c1e1900 */
[----:B--2---:R-:W-:-:S03]  /*0300*/  FADD R21, R20, -R21 ;  /* 0x8000001514157221 */ /* 0x004fc60000000000 */
[----:B------:R-:W2:Y:S01]  /*0310*/  LDG.E R20, desc[UR6][R6.64+-0x18] ;  /* 0xffffe80606147981 */ /* 0x000ea2000c1e1900 */
[----:B---3--:R-:W-:-:S03]  /*0320*/  FADD R22, R22, -R23 ;  /* 0x8000001716167221 */ /* 0x008fc60000000000 */
[----:B------:R-:W2:Y:S01]  /*0330*/  LDG.E R23, desc[UR6][R8.64+-0x18] ;  /* 0xffffe80608177981 */ /* 0x000ea2000c1e1900 */
[----:B------:R-:W-:-:S03]  /*0340*/  FFMA R14, R21, R21, R14 ;  /* 0x00000015150e7223 */ /* 0x000fc6000000000e */
[----:B------:R-:W3:Y:S01]  /*0350*/  LDG.E R21, desc[UR6][R8.64+-0x10] ;  /* 0xfffff00608157981 */ /* 0x000ee2000c1e1900 */
[----:B--2---:R-:W-:-:S03]  /*0360*/  FADD R23, R20, -R23 ;  /* 0x8000001714177221 */ /* 0x004fc60000000000 */
[----:B------:R-:W3:Y:S01]  /*0370*/  LDG.E R20, desc[UR6][R6.64+-0x10] ;  /* 0xfffff00606147981 */ /* 0x000ee2000c1e1900 */
[----:B------:R-:W-:Y:S01]  /*0380*/  FFMA R17, R22, R22, R17 ;  /* 0x0000001616117223 */ /* 0x000fe20000000011 */
[----:B----4-:R-:W-:Y:S01]  /*0390*/  FADD R26, R25, -R26 ;  /* 0x8000001a191a7221 */ /* 0x010fe20000000000 */
[----:B------:R-:W-:Y:S01]  /*03a0*/  FFMA R18, R23, R23, R18 ;  /* 0x0000001717127223 */ /* 0x000fe20000000012 */
[----:B------:R-:W2:Y:S04]  /*03b0*/  LDG.E R22, desc[UR6][R6.64+-0xc] ;  /* 0xfffff40606167981 */ /* 0x000ea8000c1e1900 */
[----:B------:R-:W2:Y:S04]  /*03c0*/  LDG.E R25, desc[UR6][R8.64+-0xc] ;  /* 0xfffff40608197981 */ /* 0x000ea8000c1e1900 */
[----:B------:R-:W4:Y:S01]  /*03d0*/  LDG.E R23, desc[UR6][R8.64+-0x8] ;  /* 0xfffff80608177981 */ /* 0x000f22000c1e1900 */
[----:B---3--:R-:W-:-:S03]  /*03e0*/  FADD R21, R20, -R21 ;  /* 0x8000001514157221 */ /* 0x008fc60000000000 */
[----:B------:R-:W4:Y:S01]  /*03f0*/  LDG.E R20, desc[UR6][R6.64+-0x8] ;  /* 0xfffff80606147981 */ /* 0x000f22000c1e1900 */
[----:B------:R-:W-:Y:S01]  /*0400*/  FFMA R19, R26, R26, R19 ;  /* 0x0000001a1a137223 */ /* 0x000fe20000000013 */
[----:B------:R-:W-:Y:S02]  /*0410*/  FFMA R14, R21, R21, R14 ;  /* 0x00000015150e7223 */ /* 0x000fe4000000000e */
[----:B------:R-:W3:Y:S01]  /*0420*/  LDG.E R26, desc[UR6][R8.64+-0x4] ;  /* 0xfffffc06081a7981 */ /* 0x000ee2000c1e1900 */
[----:B--2---:R-:W-:-:S03]  /*0430*/  FADD R22, R22, -R25 ;  /* 0x8000001916167221 */ /* 0x004fc60000000000 */
[----:B------:R-:W3:Y:S04]  /*0440*/  LDG.E R25, desc[UR6][R6.64+-0x4] ;  /* 0xfffffc0606197981 */ /* 0x000ee8000c1e1900 */
[----:B------:R-:W2:Y:S01]  /*0450*/  LDG.E R21, desc[UR6][R8.64] ;  /* 0x0000000608157981 */ /* 0x000ea2000c1e1900 */
[----:B----4-:R-:W-:-:S03]  /*0460*/  FADD R23, R20, -R23 ;  /* 0x8000001714177221 */ /* 0x010fc60000000000 */
[----:B------:R-:W2:Y:S01]  /*0470*/  LDG.E R20, desc[UR6][R6.64] ;  /* 0x0000000606147981 */ /* 0x000ea2000c1e1900 */
[----:B------:R-:W-:Y:S01]  /*0480*/  FFMA R17, R22, R22, R17 ;  /* 0x0000001616117223 */ /* 0x000fe20000000011 */
[----:B------:R-:W-:Y:S02]  /*0490*/  FFMA R18, R23, R23, R18 ;  /* 0x0000001717127223 */ /* 0x000fe40000000012 */
[----:B------:R-:W4:Y:S01]  /*04a0*/  LDG.E R22, desc[UR6][R6.64+0x4] ;  /* 0x0000040606167981 */ /* 0x000f22000c1e1900 */
[----:B---3--:R-:W-:-:S03]  /*04b0*/  FADD R26, R25, -R26 ;  /* 0x8000001a191a7221 */ /* 0x008fc60000000000 */
[----:B------:R-:W4:Y:S04]  /*04c0*/  LDG.E R25, desc[UR6][R8.64+0x4] ;  /* 0x0000040608197981 */ /* 0x000f28000c1e1900 */
[----:B------:R-:W3:Y:S01]  /*04d0*/  LDG.E R23, desc[UR6][R8.64+0x8] ;  /* 0x0000080608177981 */ /* 0x000ee2000c1e1900 */
[----:B------:R-:W-:-:S03]  /*04e0*/  FFMA R19, R26, R26, R19 ;  /* 0x0000001a1a137223 */ /* 0x000fc60000000013 */
[----:B------:R-:W5:Y:S01]  /*04f0*/  LDG.E R26, desc[UR6][R6.64+0xc] ;  /* 0x00000c06061a7981 */ /* 0x000f62000c1e1900 */
[----:B--2---:R-:W-:-:S03]  /*0500*/  FADD R21, R20, -R21 ;  /* 0x8000001514157221 */ /* 0x004fc60000000000 */
[----:B------:R-:W3:Y:S01]  /*0510*/  LDG.E R20, desc[UR6][R6.64+0x8] ;  /* 0x0000080606147981 */ /* 0x000ee2000c1e1900 */
[----:B----4-:R-:W-:Y:S01]  /*0520*/  FADD R22, R22, -R25 ;  /* 0x8000001916167221 */ /* 0x010fe20000000000 */
[----:B------:R-:W-:Y:S02]  /*0530*/  FFMA R14, R21, R21, R14 ;  /* 0x00000015150e7223 */ /* 0x000fe4000000000e */
[----:B------:R-:W2:Y:S01]  /*0540*/  LDG.E R21, desc[UR6][R8.64+0x14] ;  /* 0x0000140608157981 */ /* 0x000ea2000c1e1900 */
[----:B------:R-:W-:-:S03]  /*0550*/  FFMA R17, R22, R22, R17 ;  /* 0x0000001616117223 */ /* 0x000fc60000000011 */
[----:B------:R-:W2:Y:S01]  /*0560*/  LDG.E R22, desc[UR6][R6.64+0x14] ;  /* 0x0000140606167981 */ /* 0x000ea2000c1e1900 */
[----:B-----5:R-:W-:-:S03]  /*0570*/  FADD R26, R26, -R27 ;  /* 0x8000001b1a1a7221 */ /* 0x020fc60000000000 */
[----:B------:R-:W4:Y:S01]  /*0580*/  LDG.E R27, desc[UR6][R8.64+0x1c] ;  /* 0x00001c06081b7981 */ /* 0x000f22000c1e1900 */
[----:B---3--:R-:W-:-:S03]  /*0590*/  FADD R25, R20, -R23 ;  /* 0x8000001714197221 */ /* 0x008fc60000000000 */
[----:B------:R-:W3:Y:S04]  /*05a0*/  LDG.E R23, desc[UR6][R6.64+0x10] ;  /* 0x0000100606177981 */ /* 0x000ee8000c1e1900 */
[----:B------:R-:W3:Y:S01]  /*05b0*/  LDG.E R20, desc[UR6][R8.64+0x10] ;  /* 0x0000100608147981 */ /* 0x000ee2000c1e1900 */
[----:B------:R-:W-:Y:S01]  /*05c0*/  FFMA R18, R25, R25, R18 ;  /* 0x0000001919127223 */ /* 0x000fe20000000012 */
[----:B------:R-:W-:Y:S02]  /*05d0*/  FFMA R19, R26, R26, R19 ;  /* 0x0000001a1a137223 */ /* 0x000fe40000000013 */
[----:B------:R-:W5:Y:S04]  /*05e0*/  LDG.E R25, desc[UR6][R6.64+0x18] ;  /* 0x0000180606197981 */ /* 0x000f68000c1e1900 */
[----:B------:R-:W5:Y:S01]  /*05f0*/  LDG.E R26, desc[UR6][R8.64+0x18] ;  /* 0x00001806081a7981 */ /* 0x000f62000c1e1900 */
[----:B--2---:R-:W-:Y:S01]  /*0600*/  FADD R22, R22, -R21 ;  /* 0x8000001516167221 */ /* 0x004fe20000000000 */
[----:B------:R-:W-:-:S02]  /*0610*/  IADD3 R21, P1, PT, R6, 0x40, RZ ;  /* 0x0000004006157810 */ /* 0x000fc40007f3e0ff */
[----:B------:R-:W-:Y:S01]  /*0620*/  IADD3 R16, PT, PT, R16, 0x4, RZ ;  /* 0x0000000410107810 */ /* 0x000fe20007ffe0ff */
[----:B---3--:R-:W-:Y:S02]  /*0630*/  FADD R23, R23, -R20 ;  /* 0x8000001417177221 */ /* 0x008fe40000000000 */
[----:B------:R-:W4:Y:S01]  /*0640*/  LDG.E R20, desc[UR6][R6.64+0x1c] ;  /* 0x00001c0606147981 */ /* 0x000f22000c1e1900 */
[----:B-----5:R-:W-:Y:S01]  /*0650*/  FADD R25, R25, -R26 ;  /* 0x8000001a19197221 */ /* 0x020fe20000000000 */
[----:B------:R-:W-:Y:S02]  /*0660*/  IADD3.X R26, PT, PT, RZ, R7, RZ, P1, !PT ;  /* 0x00000007ff1a7210 */ /* 0x000fe40000ffe4ff */
[----:B------:R-:W-:Y:S01]  /*0670*/  ISETP.NE.AND P1, PT, R16, RZ, PT ;  /* 0x000000ff1000720c */ /* 0x000fe20003f25270 */
[----:B------:R-:W-:Y:S01]  /*0680*/  FFMA R14, R23, R23, R14 ;  /* 0x00000017170e7223 */ /* 0x000fe2000000000e */
[----:B------:R-:W-:Y:S01]  /*0690*/  FFMA R17, R22, R22, R17 ;  /* 0x0000001616117223 */ /* 0x000fe20000000011 */
[----:B------:R-:W-:Y:S01]  /*06a0*/  FFMA R18, R25, R25, R18 ;  /* 0x0000001919127223 */ /* 0x000fe20000000012 */
[----:B------:R-:W-:Y:S01]  /*06b0*/  IADD3 R15, PT, PT, R15, 0x10, RZ ;  /* 0x000000100f0f7810 */ /* 0x000fe20007ffe0ff */
[----:B----4-:R-:W-:Y:S01]  /*06c0*/  FADD R28, R20, -R27 ;  /* 0x8000001b141c7221 */ /* 0x010fe20000000000 */
[----:B------:R-:W-:-:S03]  /*06d0*/  IADD3 R20, P2, PT, R8, 0x40, RZ ;  /* 0x0000004008147810 */ /* 0x000fc60007f5e0ff */
[----:B------:R-:W-:Y:S01]  /*06e0*/  FFMA R19, R28, R28, R19 ;  /* 0x0000001c1c137223 */ /* 0x000fe20000000013 */
[----:B------:R-:W-:-:S03]  /*06f0*/  IADD3.X R9, PT, PT, RZ, R9, RZ, P2, !PT ;  /* 0x00000009ff097210 */ /* 0x000fc600017fe4ff */
[----:B------:R-:W-:Y:S06]  /*0700*/  @P1 BRA `(.L_x_21) ;  /* 0xfffffff800d41947 */ /* 0x000fec000383ffff */
.L_x_20:
[----:B------:R-:W-:Y:S05]  /*0710*/  @!P0 BRA `(.L_x_22) ;  /* 0x0000000000e48947 */ /* 0x000fea0003800000 */
[----:B------:R-:W-:Y:S02]  /*0720*/  ISETP.NE.AND P1, PT, R24, 0x1, PT ;  /* 0x000000011800780c */ /* 0x000fe40003f25270 */
[----:B------:R-:W-:-:S11]  /*0730*/  LOP3.LUT P0, RZ, R13, 0x4, RZ, 0xc0, !PT ;  /* 0x000000040dff7812 */ /* 0x000fd6000780c0ff */
[----:B------:R-:W-:Y:S05]  /*0740*/  @!P1 BRA `(.L_x_23) ;  /* 0x00000000008c9947 */ /* 0x000fea0003800000 */
[----:B------:R-:W-:-:S04]  /*0750*/  IMAD.WIDE.U32 R8, R15, 0x4, R4 ;  /* 0x000000040f087825 */ /* 0x000fc800078e0004 */
[----:B------:R-:W-:Y:S01]  /*0760*/  IMAD.WIDE.U32 R6, R15, 0x4, R2 ;  /* 0x000000040f067825 */ /* 0x000fe200078e0002 */
[----:B------:R-:W2:Y:S04]  /*0770*/  LDG.E R22, desc[UR6][R8.64] ;  /* 0x0000000608167981 */ /* 0x000ea8000c1e1900 */
[----:B------:R-:W2:Y:S04]  /*0780*/  LDG.E R25, desc[UR6][R6.64] ;  /* 0x0000000606197981 */ /* 0x000ea8000c1e1900 */
[----:B------:R-:W3:Y:S04]  /*0790*/  LDG.E R24, desc[UR6][R8.64+0x4] ;  /* 0x0000040608187981 */ /* 0x000ee8000c1e1900 */
[----:B------:R-:W3:Y:S04]  /*07a0*/  LDG.E R27, desc[UR6][R6.64+0x4] ;  /* 0x00000406061b7981 */ /* 0x000ee8000c1e1900 */
[----:B------:R-:W4:Y:S04]  /*07b0*/  LDG.E R16, desc[UR6][R8.64+0x8] ;  /* 0x0000080608107981 */ /* 0x000f28000c1e1900 */
[----:B------:R-:W4:Y:S04]  /*07c0*/  LDG.E R21, desc[UR6][R6.64+0x8] ;  /* 0x0000080606157981 */ /* 0x000f28000c1e1900 */
[----:B------:R-:W5:Y:S04]  /*07d0*/  LDG.E R20, desc[UR6][R8.64+0xc] ;  /* 0x00000c0608147981 */ /* 0x000f68000c1e1900 */
[----:B------:R-:W5:Y:S04]  /*07e0*/  LDG.E R23, desc[UR6][R6.64+0xc] ;  /* 0x00000c0606177981 */ /* 0x000f68000c1e1900 */
[----:B------:R-:W5:Y:S04]  /*07f0*/  LDG.E R26, desc[UR6][R8.64+0x1c] ;  /* 0x00001c06081a7981 */ /* 0x000f68000c1e1900 */
[----:B------:R-:W5:Y:S01]  /*0800*/  LDG.E R29, desc[UR6][R6.64+0x1c] ;  /* 0x00001c06061d7981 */ /* 0x000f62000c1e1900 */
[----:B--2---:R-:W-:-:S03]  /*0810*/  FADD R25, R22, -R25 ;  /* 0x8000001916197221 */ /* 0x004fc60000000000 */
[----:B------:R-:W2:Y:S01]  /*0820*/  LDG.E R22, desc[UR6][R8.64+0x10] ;  /* 0x0000100608167981 */ /* 0x000ea2000c1e1900 */
[----:B------:R-:W-:-:S03]  /*0830*/  FFMA R14, R25, R25, R14 ;  /* 0x00000019190e7223 */ /* 0x000fc6000000000e */
[----:B------:R-:W2:Y:S01]  /*0840*/  LDG.E R25, desc[UR6][R8.64+0x18] ;  /* 0x0000180608197981 */ /* 0x000ea2000c1e1900 */
[----:B---3--:R-:W-:-:S03]  /*0850*/  FADD R28, R24, -R27 ;  /* 0x8000001b181c7221 */ /* 0x008fc60000000000 */
[----:B------:R-:W3:Y:S04]  /*0860*/  LDG.E R24, desc[UR6][R8.64+0x14] ;  /* 0x0000140608187981 */ /* 0x000ee8000c1e1900 */
[----:B------:R-:W3:Y:S01]  /*0870*/  LDG.E R27, desc[UR6][R6.64+0x14] ;  /* 0x00001406061b7981 */ /* 0x000ee2000c1e1900 */
[----:B----4-:R-:W-:-:S03]  /*0880*/  FADD R21, R16, -R21 ;  /* 0x8000001510157221 */ /* 0x010fc60000000000 */
[----:B------:R-:W2:Y:S01]  /*0890*/  LDG.E R16, desc[UR6][R6.64+0x18] ;  /* 0x0000180606107981 */ /* 0x000ea2000c1e1900 */
[----:B-----5:R-:W-:-:S03]  /*08a0*/  FADD R20, R20, -R23 ;  /* 0x8000001714147221 */ /* 0x020fc60000000000 */
[----:B------:R-:W4:Y:S01]  /*08b0*/  LDG.E R23, desc[UR6][R6.64+0x10] ;  /* 0x0000100606177981 */ /* 0x000f22000c1e1900 */
[----:B------:R-:W-:Y:S01]  /*08c0*/  FFMA R17, R28, R28, R17 ;  /* 0x0000001c1c117223 */ /* 0x000fe20000000011 */
[----:B------:R-:W-:Y:S01]  /*08d0*/  FFMA R18, R21, R21, R18 ;  /* 0x0000001515127223 */ /* 0x000fe20000000012 */
[----:B------:R-:W-:Y:S01]  /*08e0*/  FFMA R19, R20, R20, R19 ;  /* 0x0000001414137223 */ /* 0x000fe20000000013 */
[----:B------:R-:W-:Y:S01]  /*08f0*/  FADD R26, R26, -R29 ;  /* 0x8000001d1a1a7221 */ /* 0x000fe20000000000 */
[----:B------:R-:W-:-:S03]  /*0900*/  IADD3 R15, PT, PT, R15, 0x8, RZ ;  /* 0x000000080f0f7810 */ /* 0x000fc60007ffe0ff */
[----:B------:R-:W-:Y:S01]  /*0910*/  FFMA R19, R26, R26, R19 ;  /* 0x0000001a1a137223 */ /* 0x000fe20000000013 */
[----:B---3--:R-:W-:Y:S01]  /*0920*/  FADD R24, R24, -R27 ;  /* 0x8000001b18187221 */ /* 0x008fe20000000000 */
[----:B--2---:R-:W-:-:S03]  /*0930*/  FADD R25, R25, -R16 ;  /* 0x8000001019197221 */ /* 0x004fc60000000000 */
[----:B------:R-:W-:Y:S01]  /*0940*/  FFMA R17, R24, R24, R17 ;  /* 0x0000001818117223 */ /* 0x000fe20000000011 */
[----:B------:R-:W-:Y:S01]  /*0950*/  FFMA R18, R25, R25, R18 ;  /* 0x0000001919127223 */ /* 0x000fe20000000012 */
[----:B----4-:R-:W-:-:S04]  /*0960*/  FADD R23, R22, -R23 ;  /* 0x8000001716177221 */ /* 0x010fc80000000000 */
[----:B------:R-:W-:-:S07]  /*0970*/  FFMA R14, R23, R23, R14 ;  /* 0x00000017170e7223 */ /* 0x000fce000000000e */
.L_x_23:
[----:B------:R-:W-:Y:S05]  /*0980*/  @P0 BRA `(.L_x_22) ;  /* 0x0000000000480947 */ /* 0x000fea0003800000 */
[----:B------:R-:W-:-:S04]  /*0990*/  IMAD.WIDE.U32 R6, R15, 0x4, R4 ;  /* 0x000000040f067825 */ /* 0x000fc800078e0004 */
[----:B------:R-:W-:Y:S01]  /*09a0*/  IMAD.WIDE.U32 R8, R15, 0x4, R2 ;  /* 0x000000040f087825 */ /* 0x000fe200078e0002 */
[----:B------:R-:W2:Y:S04]  /*09b0*/  LDG.E R20, desc[UR6][R6.64+0x4] ;  /* 0x0000040606147981 */ /* 0x000ea8000c1e1900 */
[----:B------:R-:W3:Y:S04]  /*09c0*/  LDG.E R15, desc[UR6][R6.64] ;  /* 0x00000006060f7981 */ /* 0x000ee8000c1e1900 */
[----:B------:R-:W4:Y:S04]  /*09d0*/  LDG.E R22, desc[UR6][R6.64+0x8] ;  /* 0x0000080606167981 */ /* 0x000f28000c1e1900 */
[----:B------:R-:W5:Y:S04]  /*09e0*/  LDG.E R24, desc[UR6][R6.64+0xc] ;  /* 0x00000c0606187981 */ /* 0x000f68000c1e1900 */
[----:B------:R-:W3:Y:S04]  /*09f0*/  LDG.E R16, desc[UR6][R8.64] ;  /* 0x0000000608107981 */ /* 0x000ee8000c1e1900 */
[----:B------:R-:W2:Y:S04]  /*0a00*/  LDG.E R21, desc[UR6][R8.64+0x4] ;  /* 0x0000040608157981 */ /* 0x000ea8000c1e1900 */
[----:B------:R-:W4:Y:S04]  /*0a10*/  LDG.E R23, desc[UR6][R8.64+0x8] ;  /* 0x0000080608177981 */ /* 0x000f28000c1e1900 */
[----:B------:R-:W5:Y:S01]  /*0a20*/  LDG.E R25, desc[UR6][R8.64+0xc] ;  /* 0x00000c0608197981 */ /* 0x000f62000c1e1900 */
[----:B---3--:R-:W-:Y:S01]  /*0a30*/  FADD R15, R15, -R16 ;  /* 0x800000100f0f7221 */ /* 0x008fe20000000000 */
[----:B--2---:R-:W-:Y:S01]  /*0a40*/  FADD R20, R20, -R21 ;  /* 0x8000001514147221 */ /* 0x004fe20000000000 */
[----:B----4-:R-:W-:Y:S01]  /*0a50*/  FADD R23, R22, -R23 ;  /* 0x8000001716177221 */ /* 0x010fe20000000000 */
[----:B-----5:R-:W-:Y:S01]  /*0a60*/  FADD R24, R24, -R25 ;  /* 0x8000001918187221 */ /* 0x020fe20000000000 */
[----:B------:R-:W-:Y:S01]  /*0a70*/  FFMA R14, R15, R15, R14 ;  /* 0x0000000f0f0e7223 */ /* 0x000fe2000000000e */
[----:B------:R-:W-:Y:S01]  /*0a80*/  FFMA R17, R20, R20, R17 ;  /* 0x0000001414117223 */ /* 0x000fe20000000011 */
[----:B------:R-:W-:Y:S01]  /*0a90*/  FFMA R18, R23, R23, R18 ;  /* 0x0000001717127223 */ /* 0x000fe20000000012 */
[----:B------:R-:W-:-:S07]  /*0aa0*/  FFMA R19, R24, R24, R19 ;  /* 0x0000001818137223 */ /* 0x000fce0000000013 */
.L_x_22:
[----:B------:R-:W-:Y:S01]  /*0ab0*/  FADD R17, R14, R17 ;  /* 0x000000110e117221 */ /* 0x000fe20000000000 */
[----:B------:R-:W-:-:S03]  /*0ac0*/  LOP3.LUT R13, R13, 0xfffffffc, RZ, 0xc0, !PT ;  /* 0xfffffffc0d0d7812 */ /* 0x000fc600078ec0ff */
[----:B------:R-:W-:Y:S01]  /*0ad0*/  FADD R18, R17, R18 ;  /* 0x0000001211127221 */ /* 0x000fe20000000000 */
[----:B------:R-:W-:-:S03]  /*0ae0*/  IADD3 R13, PT, PT, R13, 0x4, RZ ;  /* 0x000000040d0d7810 */ /* 0x000fc60007ffe0ff */
[----:B------:R-:W-:-:S07]  /*0af0*/  FADD R19, R18, R19 ;  /* 0x0000001312137221 */ /* 0x000fce0000000000 */
.L_x_19:
[----:B------:R-:W-:-:S13]  /*0b00*/  ISETP.GE.AND P0, PT, R13, R12, PT ;  /* 0x0000000c0d00720c */ /* 0x000fda0003f06270 */
[----:B------:R-:W-:Y:S05]  /*0b10*/  @P0 BRA `(.L_x_24) ;  /* 0x0000000800c00947 */ /* 0x000fea0003800000 */
[CC--:B------:R-:W-:Y:S02]  /*0b20*/  IADD3 R14, PT, PT, -R13.reuse, R12.reuse, RZ ;  /* 0x0000000c0d0e7210 */ /* 0x0c0fe40007ffe1ff */
[----:B------:R-:W-:Y:S02]  /*0b30*/  IADD3 R12, PT, PT, R13, -R12, RZ ;  /* 0x8000000c0d0c7210 */ /* 0x000fe40007ffe0ff */
[----:B------:R-:W-:Y:S02]  /*0b40*/  LOP3.LUT R22, R14, 0xf, RZ, 0xc0, !PT ;  /* 0x0000000f0e167812 */ /* 0x000fe400078ec0ff */
[----:B------:R-:W-:Y:S02]  /*0b50*/  ISETP.GT.U32.AND P1, PT, R12, -0x10, PT ;  /* 0xfffffff00c00780c */ /* 0x000fe40003f24070 */
[----:B------:R-:W-:-:S11]  /*0b60*/  ISETP.NE.AND P0, PT, R22, RZ, PT ;  /* 0x000000ff1600720c */ /* 0x000fd60003f05270 */
[----:B------:R-:W-:Y:S05]  /*0b70*/  @P1 BRA `(.L_x_25) ;  /* 0x0000000400501947 */ /* 0x000fea0003800000 */
[----:B------:R-:W0:Y:S01]  /*0b80*/  LDCU.128 UR8, c[0x0][0x380] ;  /* 0x00007000ff0877ac */ /* 0x000e220008000c00 */
[----:B------:R-:W-:Y:S01]  /*0b90*/  IMAD.WIDE.U32 R8, R13, 0x4, RZ ;  /* 0x000000040d087825 */ /* 0x000fe200078e00ff */
[----:B------:R-:W-:-:S04]  /*0ba0*/  LOP3.LUT R12, R14, 0xfffffff0, RZ, 0xc0, !PT ;  /* 0xfffffff00e0c7812 */ /* 0x000fc800078ec0ff */
[----:B------:R-:W-:Y:S01]  /*0bb0*/  IADD3 R12, PT, PT, -R12, RZ, RZ ;  /* 0x000000ff0c0c7210 */ /* 0x000fe20007ffe1ff */
[----:B------:R-:W-:-:S04]  /*0bc0*/  IMAD.WIDE R6, R10, 0x4, R8 ;  /* 0x000000040a067825 */ /* 0x000fc800078e0208 */
[----:B------:R-:W-:Y:S01]  /*0bd0*/  IMAD.WIDE R8, R0, 0x4, R8 ;  /* 0x0000000400087825 */ /* 0x000fe200078e0208 */
[----:B0-----:R-:W-:Y:S02]  /*0be0*/  IADD3 R6, P1, PT, R6, UR8, RZ ;  /* 0x0000000806067c10 */ /* 0x001fe4000ff3e0ff */
[----:B------:R-:W-:Y:S02]  /*0bf0*/  IADD3 R8, P3, PT, R8, UR10, RZ ;  /* 0x0000000a08087c10 */ /* 0x000fe4000ff7e0ff */
[----:B------:R-:W-:Y:S02]  /*0c00*/  IADD3 R6, P2, PT, R6, 0x20, RZ ;  /* 0x0000002006067810 */ /* 0x000fe40007f5e0ff */
[----:B------:R-:W-:Y:S02]  /*0c10*/  IADD3 R8, P4, PT, R8, 0x20, RZ ;  /* 0x0000002008087810 */ /* 0x000fe40007f9e0ff */
[----:B------:R-:W-:Y:S02]  /*0c20*/  IADD3.X R7, PT, PT, RZ, UR9, R7, P2, P1 ;  /* 0x00000009ff077c10 */ /* 0x000fe400097e2407 */
[----:B------:R-:W-:-:S09]  /*0c30*/  IADD3.X R9, PT, PT, RZ, UR11, R9, P4, P3 ;  /* 0x0000000bff097c10 */ /* 0x000fd2000a7e6409 */
.L_x_26:
        /* <DEDUP_REMOVED lines=11> */
[----:B------:R-:W2:Y:S04]  /*0cf0*/  LDG.E R16, desc[UR6][R6.64+-0x10] ;  /* 0xfffff00606107981 */ /* 0x000ea8000c1e1900 */
[----:B------:R-:W2:Y:S01]  /*0d00*/  LDG.E R15, desc[UR6][R8.64+-0x10] ;  /* 0xfffff006080f7981 */ /* 0x000ea2000c1e1900 */
[----:B------:R-:W-:-:S03]  /*0d10*/  FFMA R19, R18, R18, R19 ;  /* 0x0000001212137223 */ /* 0x000fc60000000013 */
[----:B------:R-:W2:Y:S01]  /*0d20*/  LDG.E R18, desc[UR6][R6.64+-0xc] ;  /* 0xfffff40606127981 */ /* 0x000ea2000c1e1900 */
[----:B---3--:R-:W-:-:S04]  /*0d30*/  FADD R20, R20, -R25 ;  /* 0x8000001914147221 */ /* 0x008fc80000000000 */
[----:B------:R-:W-:Y:S01]  /*0d40*/  FFMA R25, R20, R20, R19 ;  /* 0x0000001414197223 */ /* 0x000fe20000000013 */
[----:B----4-:R-:W-:Y:S01]  /*0d50*/  FADD R26, R26, -R23 ;  /* 0x800000171a1a7221 */ /* 0x010fe20000000000 */
[----:B------:R-:W3:Y:S03]  /*0d60*/  LDG.E R20, desc[UR6][R6.64+-0x8] ;  /* 0xfffff80606147981 */ /* 0x000ee6000c1e1900 */
[----:B------:R-:W-:Y:S01]  /*0d70*/  FFMA R25, R26, R26, R25 ;  /* 0x0000001a1a197223 */ /* 0x000fe20000000019 */
[----:B------:R-:W3:Y:S01]  /*0d80*/  LDG.E R19, desc[UR6][R8.64+-0x8] ;  /* 0xfffff80608137981 */ /* 0x000ee2000c1e1900 */
[----:B-----5:R-:W-:-:S03]  /*0d90*/  FADD R26, R21, -R24 ;  /* 0x80000018151a7221 */ /* 0x020fc60000000000 */
[----:B------:R-:W4:Y:S04]  /*0da0*/  LDG.E R23, desc[UR6][R6.64] ;  /* 0x0000000606177981 */ /* 0x000f28000c1e1900 */
[----:B------:R-:W5:Y:S01]  /*0db0*/  LDG.E R21, desc[UR6][R6.64+-0x4] ;  /* 0xfffffc0606157981 */ /* 0x000f62000c1e1900 */
[----:B------:R-:W-:-:S03]  /*0dc0*/  FFMA R25, R26, R26, R25 ;  /* 0x0000001a1a197223 */ /* 0x000fc60000000019 */
[----:B------:R-:W5:Y:S04]  /*0dd0*/  LDG.E R24, desc[UR6][R8.64+-0x4] ;  /* 0xfffffc0608187981 */ /* 0x000f68000c1e1900 */
[----:B------:R-:W4:Y:S01]  /*0de0*/  LDG.E R26, desc[UR6][R8.64] ;  /* 0x00000006081a7981 */ /* 0x000f22000c1e1900 */
[----:B--2---:R-:W-:-:S03]  /*0df0*/  FADD R16, R16, -R15 ;  /* 0x8000000f10107221 */ /* 0x004fc60000000000 */
[----:B------:R-:W2:Y:S01]  /*0e00*/  LDG.E R15, desc[UR6][R8.64+0x8] ;  /* 0x00000806080f7981 */ /* 0x000ea2000c1e1900 */
[----:B------:R-:W-:Y:S01]  /*0e10*/  FFMA R16, R16, R16, R25 ;  /* 0x0000001010107223 */ /* 0x000fe20000000019 */
[----:B------:R-:W-:Y:S02]  /*0e20*/  FADD R17, R18, -R17 ;  /* 0x8000001112117221 */ /* 0x000fe40000000000 */
[----:B------:R-:W2:Y:S02]  /*0e30*/  LDG.E R25, desc[UR6][R6.64+0x4] ;  /* 0x0000040606197981 */ /* 0x000ea4000c1e1900 */
[----:B------:R-:W-:Y:S02]  /*0e40*/  FFMA R17, R17, R17, R16 ;  /* 0x0000001111117223 */ /* 0x000fe40000000010 */
[----:B------:R-:W2:Y:S04]  /*0e50*/  LDG.E R18, desc[UR6][R6.64+0xc] ;  /* 0x00000c0606127981 */ /* 0x000ea8000c1e1900 */
[----:B------:R-:W2:Y:S01]  /*0e60*/  LDG.E R16, desc[UR6][R6.64+0x8] ;  /* 0x0000080606107981 */ /* 0x000ea2000c1e1900 */
[----:B---3--:R-:W-:-:S03]  /*0e70*/  FADD R20, R20, -R19 ;  /* 0x8000001314147221 */ /* 0x008fc60000000000 */
[----:B------:R-:W3:Y:S01]  /*0e80*/  LDG.E R19, desc[UR6][R6.64+0x10] ;  /* 0x0000100606137981 */ /* 0x000ee2000c1e1900 */
[----:B------:R-:W-:-:S03]  /*0e90*/  FFMA R20, R20, R20, R17 ;  /* 0x0000001414147223 */ /* 0x000fc60000000011 */
[----:B------:R-:W3:Y:S01]  /*0ea0*/  LDG.E R17, desc[UR6][R8.64+0xc] ;  /* 0x00000c0608117981 */ /* 0x000ee2000c1e1900 */
[----:B-----5:R-:W-:-:S03]  /*0eb0*/  FADD R21, R21, -R24 ;  /* 0x8000001815157221 */ /* 0x020fc60000000000 */
[----:B------:R-:W5:Y:S01]  /*0ec0*/  LDG.E R24, desc[UR6][R6.64+0x14] ;  /* 0x0000140606187981 */ /* 0x000f62000c1e1900 */
[----:B------:R-:W-:Y:S01]  /*0ed0*/  FFMA R21, R21, R21, R20 ;  /* 0x0000001515157223 */ /* 0x000fe20000000014 */
[----:B----4-:R-:W-:Y:S02]  /*0ee0*/  FADD R26, R23, -R26 ;  /* 0x8000001a171a7221 */ /* 0x010fe40000000000 */
[----:B------:R-:W4:Y:S02]  /*0ef0*/  LDG.E R20, desc[UR6][R8.64+0x10] ;  /* 0x0000100608147981 */ /* 0x000f24000c1e1900 */
[----:B------:R-:W-:Y:S02]  /*0f00*/  FFMA R26, R26, R26, R21 ;  /* 0x0000001a1a1a7223 */ /* 0x000fe40000000015 */
[----:B------:R-:W5:Y:S01]  /*0f10*/  LDG.E R21, desc[UR6][R8.64+0x14] ;  /* 0x0000140608157981 */ /* 0x000f62000c1e1900 */
[----:B--2---:R-:W-:-:S04]  /*0f20*/  FADD R25, R25, -R28 ;  /* 0x8000001c19197221 */ /* 0x004fc80000000000 */
[----:B------:R-:W-:Y:S01]  /*0f30*/  FFMA R26, R25, R25, R26 ;  /* 0x00000019191a7223 */ /* 0x000fe2000000001a */
[----:B------:R-:W-:Y:S02]  /*0f40*/  FADD R23, R16, -R15 ;  /* 0x8000000f10177221 */ /* 0x000fe40000000000 */
[----:B------:R-:W2:Y:S04]  /*0f50*/  LDG.E R16, desc[UR6][R6.64+0x18] ;  /* 0x0000180606107981 */ /* 0x000ea8000c1e1900 */
[----:B------:R-:W2:Y:S01]  /*0f60*/  LDG.E R15, desc[UR6][R8.64+0x18] ;  /* 0x00001806080f7981 */ /* 0x000ea2000c1e1900 */
[----:B------:R-:W-:-:S03]  /*0f70*/  FFMA R25, R23, R23, R26 ;  /* 0x0000001717197223 */ /* 0x000fc6000000001a */
[----:B------:R0:W2:Y:S04]  /*0f80*/  LDG.E R23, desc[UR6][R6.64+0x1c] ;  /* 0x00001c0606177981 */ /* 0x0000a8000c1e1900 */
[----:B------:R1:W2:Y:S01]  /*0f90*/  LDG.E R26, desc[UR6][R8.64+0x1c] ;  /* 0x00001c06081a7981 */ /* 0x0002a2000c1e1900 */
[----:B---3--:R-:W-:Y:S01]  /*0fa0*/  FADD R18, R18, -R17 ;  /* 0x8000001112127221 */ /* 0x008fe20000000000 */
[----:B------:R-:W-:-:S03]  /*0fb0*/  IADD3 R12, PT, PT, R12, 0x10, RZ ;  /* 0x000000100c0c7810 */ /* 0x000fc60007ffe0ff */
[----:B------:R-:W-:Y:S01]  /*0fc0*/  FFMA R25, R18, R18, R25 ;  /* 0x0000001212197223 */ /* 0x000fe20000000019 */
[----:B----4-:R-:W-:Y:S01]  /*0fd0*/  FADD R20, R19, -R20 ;  /* 0x8000001413147221 */ /* 0x010fe20000000000 */
[----:B------:R-:W-:-:S03]  /*0fe0*/  ISETP.NE.AND P1, PT, R12, RZ, PT ;  /* 0x000000ff0c00720c */ /* 0x000fc60003f25270 */
[----:B------:R-:W-:Y:S01]  /*0ff0*/  FFMA R25, R20, R20, R25 ;  /* 0x0000001414197223 */ /* 0x000fe20000000019 */
[----:B-----5:R-:W-:-:S04]  /*1000*/  FADD R24, R24, -R21 ;  /* 0x8000001518187221 */ /* 0x020fc80000000000 */
[----:B------:R-:W-:Y:S01]  /*1010*/  FFMA R25, R24, R24, R25 ;  /* 0x0000001818197223 */ /* 0x000fe20000000019 */
[----:B0-----:R-:W-:Y:S02]  /*1020*/  IADD3 R6, P2, PT, R6, 0x40, RZ ;  /* 0x0000004006067810 */ /* 0x001fe40007f5e0ff */
[----:B-1----:R-:W-:Y:S02]  /*1030*/  IADD3 R8, P3, PT, R8, 0x40, RZ ;  /* 0x0000004008087810 */ /* 0x002fe40007f7e0ff */
[----:B------:R-:W-:Y:S02]  /*1040*/  IADD3.X R7, PT, PT, RZ, R7, RZ, P2, !PT ;  /* 0x00000007ff077210 */ /* 0x000fe400017fe4ff */
[----:B------:R-:W-:Y:S02]  /*1050*/  IADD3.X R9, PT, PT, RZ, R9, RZ, P3, !PT ;  /* 0x00000009ff097210 */ /* 0x000fe40001ffe4ff */
[----:B------:R-:W-:Y:S01]  /*1060*/  IADD3 R13, PT, PT, R13, 0x10, RZ ;  /* 0x000000100d0d7810 */ /* 0x000fe20007ffe0ff */
[----:B--2---:R-:W-:-:S04]  /*1070*/  FADD R16, R16, -R15 ;  /* 0x8000000f10107221 */ /* 0x004fc80000000000 */
[----:B------:R-:W-:Y:S01]  /*1080*/  FFMA R25, R16, R16, R25 ;  /* 0x0000001010197223 */ /* 0x000fe20000000019 */
[----:B------:R-:W-:-:S04]  /*1090*/  FADD R26, R23, -R26 ;  /* 0x8000001a171a7221 */ /* 0x000fc80000000000 */
[----:B------:R-:W-:Y:S01]  /*10a0*/  FFMA R19, R26, R26, R25 ;  /* 0x0000001a1a137223 */ /* 0x000fe20000000019 */
[----:B------:R-:W-:Y:S06]  /*10b0*/  @P1 BRA `(.L_x_26) ;  /* 0xfffffff800e01947 */ /* 0x000fec000383ffff */
.L_x_25:
[----:B------:R-:W-:Y:S05]  /*10c0*/  @!P0 BRA `(.L_x_24) ;  /* 0x0000000400548947 */ /* 0x000fea0003800000 */
[----:B------:R-:W-:Y:S02]  /*10d0*/  ISETP.GE.U32.AND P0, PT, R22, 0x8, PT ;  /* 0x000000081600780c */ /* 0x000fe40003f06070 */
[----:B------:R-:W-:-:S04]  /*10e0*/  LOP3.LUT R25, R14, 0x7, RZ, 0xc0, !PT ;  /* 0x000000070e197812 */ /* 0x000fc800078ec0ff */
[----:B------:R-:W-:-:S07]  /*10f0*/  ISETP.NE.AND P1, PT, R25, RZ, PT ;  /* 0x000000ff1900720c */ /* 0x000fce0003f25270 */
[----:B------:R-:W-:Y:S06]  /*1100*/  @!P0 BRA `(.L_x_27) ;  /* 0x00000000008c8947 */ /* 0x000fec0003800000 */
        /* <DEDUP_REMOVED lines=21> */
[----:B------:R-:W-:Y:S01]  /*1260*/  FFMA R28, R29, R29, R28 ;  /* 0x0000001d1d1c7223 */ /* 0x000fe2000000001c */
[----:B----4-:R-:W-:-:S04]  /*1270*/  FADD R15, R12, -R15 ;  /* 0x8000000f0c0f7221 */ /* 0x010fc80000000000 */
[----:B------:R-:W-:Y:S01]  /*1280*/  FFMA R28, R15, R15, R28 ;  /* 0x0000000f0f1c7223 */ /* 0x000fe2000000001c */
[----:B-----5:R-:W-:-:S04]  /*1290*/  FADD R23, R16, -R23 ;  /* 0x8000001710177221 */ /* 0x020fc80000000000 */
[----:B------:R-:W-:Y:S01]  /*12a0*/  FFMA R28, R23, R23, R28 ;  /* 0x00000017171c7223 */ /* 0x000fe2000000001c */
[----:B------:R-:W-:Y:S01]  /*12b0*/  IADD3 R13, PT, PT, R13, 0x8, RZ ;  /* 0x000000080d0d7810 */ /* 0x000fe20007ffe0ff */
[----:B--2---:R-:W-:-:S04]  /*12c0*/  FADD R17, R17, -R26 ;  /* 0x8000001a11117221 */ /* 0x004fc80000000000 */
[----:B------:R-:W-:Y:S01]  /*12d0*/  FFMA R28, R17, R17, R28 ;  /* 0x00000011111c7223 */ /* 0x000fe2000000001c */
[----:B------:R-:W-:Y:S01]  /*12e0*/  FADD R19, R18, -R19 ;  /* 0x8000001312137221 */ /* 0x000fe20000000000 */
[----:B---3--:R-:W-:-:S03]  /*12f0*/  FADD R21, R20, -R21 ;  /* 0x8000001514157221 */ /* 0x008fc60000000000 */
[----:B------:R-:W-:Y:S01]  /*1300*/  FFMA R28, R19, R19, R28 ;  /* 0x00000013131c7223 */ /* 0x000fe2000000001c */
[----:B------:R-:W-:-:S03]  /*1310*/  FADD R27, R22, -R27 ;  /* 0x8000001b161b7221 */ /* 0x000fc60000000000 */
[----:B------:R-:W-:-:S04]  /*1320*/  FFMA R28, R21, R21, R28 ;  /* 0x00000015151c7223 */ /* 0x000fc8000000001c */
[----:B------:R-:W-:-:S07]  /*1330*/  FFMA R19, R27, R27, R28 ;  /* 0x0000001b1b137223 */ /* 0x000fce000000001c */
.L_x_27:
[----:B------:R-:W-:Y:S05]  /*1340*/  @!P1 BRA `(.L_x_24) ;  /* 0x0000000000b49947 */ /* 0x000fea0003800000 */
[----:B------:R-:W-:Y:S02]  /*1350*/  ISETP.GE.U32.AND P0, PT, R25, 0x4, PT ;  /* 0x000000041900780c */ /* 0x000fe40003f06070 */
[----:B------:R-:W-:-:S04]  /*1360*/  LOP3.LUT R14, R14, 0x3, RZ, 0xc0, !PT ;  /* 0x000000030e0e7812 */ /* 0x000fc800078ec0ff */
[----:B------:R-:W-:-:S07]  /*1370*/  ISETP.NE.AND P1, PT, R14, RZ, PT ;  /* 0x000000ff0e00720c */ /* 0x000fce0003f25270 */
[----:B------:R-:W-:Y:S06]  /*1380*/  @!P0 BRA `(.L_x_28) ;  /* 0x00000000004c8947 */ /* 0x000fec0003800000 */
[----:B------:R-:W-:-:S04]  /*1390*/  IMAD.WIDE.U32 R4, R13, 0x4, R4 ;  /* 0x000000040d047825 */ /* 0x000fc800078e0004 */
[C---:B------:R-:W-:Y:S01]  /*13a0*/  IMAD.WIDE.U32 R2, R13.reuse, 0x4, R2 ;  /* 0x000000040d027825 */ /* 0x040fe200078e0002 */
[----:B------:R-:W2:Y:S04]  /*13b0*/  LDG.E R6, desc[UR6][R4.64] ;  /* 0x0000000604067981 */ /* 0x000ea8000c1e1900 */
[----:B------:R-:W2:Y:S04]  /*13c0*/  LDG.E R7, desc[UR6][R2.64] ;  /* 0x0000000602077981 */ /* 0x000ea8000c1e1900 */
[----:B------:R-:W3:Y:S04]  /*13d0*/  LDG.E R8, desc[UR6][R4.64+0x4] ;  /* 0x0000040604087981 */ /* 0x000ee8000c1e1900 */
[----:B------:R-:W3:Y:S04]  /*13e0*/  LDG.E R9, desc[UR6][R2.64+0x4] ;  /* 0x0000040602097981 */ /* 0x000ee8000c1e1900 */
[----:B------:R-:W4:Y:S04]  /*13f0*/  LDG.E R12, desc[UR6][R4.64+0x8] ;  /* 0x00000806040c7981 */ /* 0x000f28000c1e1900 */
[----:B------:R-:W4:Y:S04]  /*1400*/  LDG.E R15, desc[UR6][R2.64+0x8] ;  /* 0x00000806020f7981 */ /* 0x000f28000c1e1900 */
[----:B------:R-:W5:Y:S04]  /*1410*/  LDG.E R16, desc[UR6][R4.64+0xc] ;  /* 0x00000c0604107981 */ /* 0x000f68000c1e1900 */
[----:B------:R-:W5:Y:S01]  /*1420*/  LDG.E R17, desc[UR6][R2.64+0xc] ;  /* 0x00000c0602117981 */ /* 0x000f62000c1e1900 */
[----:B------:R-:W-:Y:S01]  /*1430*/  IADD3 R13, PT, PT, R13, 0x4, RZ ;  /* 0x000000040d0d7810 */ /* 0x000fe20007ffe0ff */
[----:B--2---:R-:W-:-:S04]  /*1440*/  FADD R6, R6, -R7 ;  /* 0x8000000706067221 */ /* 0x004fc80000000000 */
[----:B------:R-:W-:Y:S01]  /*1450*/  FFMA R6, R6, R6, R19 ;  /* 0x0000000606067223 */ /* 0x000fe20000000013 */
[----:B---3--:R-:W-:-:S04]  /*1460*/  FADD R9, R8, -R9 ;  /* 0x8000000908097221 */ /* 0x008fc80000000000 */
[----:B------:R-:W-:Y:S01]  /*1470*/  FFMA R6, R9, R9, R6 ;  /* 0x0000000909067223 */ /* 0x000fe20000000006 */
[----:B----4-:R-:W-:-:S04]  /*1480*/  FADD R15, R12, -R15 ;  /* 0x8000000f0c0f7221 */ /* 0x010fc80000000000 */
[----:B------:R-:W-:Y:S01]  /*1490*/  FFMA R6, R15, R15, R6 ;  /* 0x0000000f0f067223 */ /* 0x000fe20000000006 */
[----:B-----5:R-:W-:-:S04]  /*14a0*/  FADD R17, R16, -R17 ;  /* 0x8000001110117221 */ /* 0x020fc80000000000 */
[----:B------:R-:W-:-:S07]  /*14b0*/  FFMA R19, R17, R17, R6 ;  /* 0x0000001111137223 */ /* 0x000fce0000000006 */
.L_x_28:
[----:B------:R-:W-:Y:S05]  /*14c0*/  @!P1 BRA `(.L_x_24) ;  /* 0x0000000000549947 */ /* 0x000fea0003800000 */
[----:B------:R-:W0:Y:S01]  /*14d0*/  LDCU.128 UR8, c[0x0][0x380] ;  /* 0x00007000ff0877ac */ /* 0x000e220008000c00 */
[----:B------:R-:W-:Y:S01]  /*14e0*/  IMAD.WIDE.U32 R2, R13, 0x4, RZ ;  /* 0x000000040d027825 */ /* 0x000fe200078e00ff */
[----:B------:R-:W-:-:S03]  /*14f0*/  IADD3 R14, PT, PT, -R14, RZ, RZ ;  /* 0x000000ff0e0e7210 */ /* 0x000fc60007ffe1ff */
[----:B------:R-:W-:-:S04]  /*1500*/  IMAD.WIDE R4, R0, 0x4, R2 ;  /* 0x0000000400047825 */ /* 0x000fc800078e0202 */
[----:B------:R-:W-:Y:S01]  /*1510*/  IMAD.WIDE R2, R10, 0x4, R2 ;  /* 0x000000040a027825 */ /* 0x000fe200078e0202 */
[----:B0-----:R-:W-:Y:S02]  /*1520*/  IADD3 R4, P0, PT, R4, UR10, RZ ;  /* 0x0000000a04047c10 */ /* 0x001fe4000ff1e0ff */
[----:B------:R-:W-:Y:S02]  /*1530*/  IADD3 R2, P1, PT, R2, UR8, RZ ;  /* 0x0000000802027c10 */ /* 0x000fe4000ff3e0ff */
[----:B------:R-:W-:Y:S02]  /*1540*/  IADD3.X R7, PT, PT, R5, UR11, RZ, P0, !PT ;  /* 0x0000000b05077c10 */ /* 0x000fe400087fe4ff */
[----:B------:R-:W-:-:S09]  /*1550*/  IADD3.X R3, PT, PT, R3, UR9, RZ, P1, !PT ;  /* 0x0000000903037c10 */ /* 0x000fd20008ffe4ff */
.L_x_29:
[----:B------:R-:W-:Y:S01]  /*1560*/  MOV R5, R7 ;  /* 0x0000000700057202 */ /* 0x000fe20000000f00 */
[----:B------:R0:W2:Y:S05]  /*1570*/  LDG.E R0, desc[UR6][R2.64] ;  /* 0x0000000602007981 */ /* 0x0000aa000c1e1900 */
[----:B------:R1:W2:Y:S01]  /*1580*/  LDG.E R5, desc[UR6][R4.64] ;  /* 0x0000000604057981 */ /* 0x0002a2000c1e1900 */
[----:B------:R-:W-:-:S04]  /*1590*/  IADD3 R14, PT, PT, R14, 0x1, RZ ;  /* 0x000000010e0e7810 */ /* 0x000fc80007ffe0ff */
[----:B------:R-:W-:Y:S02]  /*15a0*/  ISETP.NE.AND P0, PT, R14, RZ, PT ;  /* 0x000000ff0e00720c */ /* 0x000fe40003f05270 */
[----:B0-----:R-:W-:Y:S02]  /*15b0*/  IADD3 R2, P2, PT, R2, 0x4, RZ ;  /* 0x0000000402027810 */ /* 0x001fe40007f5e0ff */
[----:B-1----:R-:W-:Y:S02]  /*15c0*/  IADD3 R4, P1, PT, R4, 0x4, RZ ;  /* 0x0000000404047810 */ /* 0x002fe40007f3e0ff */
[----:B------:R-:W-:Y:S02]  /*15d0*/  IADD3.X R3, PT, PT, RZ, R3, RZ, P2, !PT ;  /* 0x00000003ff037210 */ /* 0x000fe400017fe4ff */
[----:B------:R-:W-:Y:S01]  /*15e0*/  IADD3.X R7, PT, PT, RZ, R7, RZ, P1, !PT ;  /* 0x00000007ff077210 */ /* 0x000fe20000ffe4ff */
[----:B--2---:R-:W-:-:S04]  /*15f0*/  FADD R0, R0, -R5 ;  /* 0x8000000500007221 */ /* 0x004fc80000000000 */
[----:B------:R-:W-:Y:S01]  /*1600*/  FFMA R19, R0, R0, R19 ;  /* 0x0000000000137223 */ /* 0x000fe20000000013 */
[----:B------:R-:W-:Y:S06]  /*1610*/  @P0 BRA `(.L_x_29) ;  /* 0xfffffffc00d00947 */ /* 0x000fec000383ffff */
.L_x_24:
[----:B------:R-:W-:Y:S01]  /*1620*/  IADD3 R0, PT, PT, R19, -0xd000000, RZ ;  /* 0xf300000013007810 */ /* 0x000fe20007ffe0ff */
[----:B------:R0:W1:Y:S01]  /*1630*/  MUFU.RSQ R2, R19 ;  /* 0x0000001300027308 */ /* 0x0000620000001400 */
[----:B------:R-:W-:Y:S02]  /*1640*/  BSSY.RECONVERGENT B0, `(.L_x_30) ;  /* 0x000000b000007945 */ /* 0x000fe40003800200 */
[----:B------:R-:W-:-:S13]  /*1650*/  ISETP.GT.U32.AND P0, PT, R0, 0x727fffff, PT ;  /* 0x727fffff0000780c */ /* 0x000fda0003f04070 */
[----:B0-----:R-:W-:Y:S05]  /*1660*/  @!P0 BRA `(.L_x_31) ;  /* 0x0000000000108947 */ /* 0x001fea0003800000 */
[----:B------:R-:W-:Y:S02]  /*1670*/  MOV R0, R19 ;  /* 0x0000001300007202 */ /* 0x000fe40000000f00 */
[----:B------:R-:W-:-:S07]  /*1680*/  MOV R7, 0x16a0 ;  /* 0x000016a000077802 */ /* 0x000fce0000000f00 */
[----:B-1----:R-:W-:Y:S05]  /*1690*/  CALL.REL.NOINC `($__internal_1_$__cuda_sm20_sqrt_rn_f32_slowpath) ;  /* 0x0000000000307944 */ /* 0x002fea0003c00000 */
[----:B------:R-:W-:Y:S05]  /*16a0*/  BRA `(.L_x_32) ;  /* 0x0000000000107947 */ /* 0x000fea0003800000 */
.L_x_31:
[C---:B-1----:R-:W-:Y:S01]  /*16b0*/  FMUL.FTZ R0, R2.reuse, R19 ;  /* 0x0000001302007220 */ /* 0x042fe20000410000 */
[----:B------:R-:W-:-:S03]  /*16c0*/  FMUL.FTZ R2, R2, 0.5 ;  /* 0x3f00000002027820 */ /* 0x000fc60000410000 */
[----:B------:R-:W-:-:S04]  /*16d0*/  FFMA R5, -R0, R0, R19 ;  /* 0x0000000000057223 */ /* 0x000fc80000000113 */
[----:B------:R-:W-:-:S07]  /*16e0*/  FFMA R5, R5, R2, R0 ;  /* 0x0000000205057223 */ /* 0x000fce0000000000 */
.L_x_32:
[----:B------:R-:W-:Y:S05]  /*16f0*/  BSYNC.RECONVERGENT B0 ;  /* 0x0000000000007941 */ /* 0x000fea0003800200 */
.L_x_30:
[----:B------:R-:W0:Y:S08]  /*1700*/  LDC R0, c[0x0][0x398] ;  /* 0x0000e600ff007b82 */ /* 0x000e300000000800 */
[----:B------:R-:W1:Y:S01]  /*1710*/  LDC.64 R2, c[0x0][0x390] ;  /* 0x0000e400ff027b82 */ /* 0x000e620000000a00 */
[----:B0-----:R-:W-:-:S04]  /*1720*/  IMAD R11, R0, UR5, R11 ;  /* 0x00000005000b7c24 */ /* 0x001fc8000f8e020b */
[----:B-1----:R-:W-:-:S05]  /*1730*/  IMAD.WIDE R2, R11, 0x4, R2 ;  /* 0x000000040b027825 */ /* 0x002fca00078e0202 */
[----:B------:R-:W-:Y:S01]  /*1740*/  STG.E desc[UR6][R2.64], R5 ;  /* 0x0000000502007986 */ /* 0x000fe2000c101906 */
[----:B------:R-:W-:Y:S05]  /*1750*/  EXIT ;  /* 0x000000000000794d */ /* 0x000fea0003800000 */
        .weak           $__internal_1_$__cuda_sm20_sqrt_rn_f32_slowpath
        .type           $__internal_1_$__cuda_sm20_sqrt_rn_f32_slowpath,@function
        .size           $__internal_1_$__cuda_sm20_sqrt_rn_f32_slowpath,(.L_x_36 - $__internal_1_$__cuda_sm20_sqrt_rn_f32_slowpath)
$__internal_1_$__cuda_sm20_sqrt_rn_f32_slowpath:
        /* <DEDUP_REMOVED lines=13> */
[----:B------:R-:W-:Y:S01]  /*1830*/  @P0 FMUL.FTZ R6, R2, 0.5 ;  /* 0x3f00000002060820 */ /* 0x000fe20000410000 */
[----:B------:R-:W-:Y:S02]  /*1840*/  @!P0 MOV R2, R0 ;  /* 0x0000000000028202 */ /* 0x000fe40000000f00 */
[----:B------:R-:W-:-:S04]  /*1850*/  @P0 FADD.FTZ R5, -R4, -RZ ;  /* 0x800000ff04050221 */ /* 0x000fc80000010100 */
[----:B------:R-:W-:-:S04]  /*1860*/  @P0 FFMA R5, R4, R5, R3 ;  /* 0x0000000504050223 */ /* 0x000fc80000000003 */
[----:B------:R-:W-:-:S04]  /*1870*/  @P0 FFMA R5, R5, R6, R4 ;  /* 0x0000000605050223 */ /* 0x000fc80000000004 */
[----:B------:R-:W-:-:S07]  /*1880*/  @P0 FMUL.FTZ R2, R5, 2.3283064365386962891e-10 ;  /* 0x2f80000005020820 */ /* 0x000fce0000410000 */
.L_x_33:
[----:B------:R-:W-:Y:S01]  /*1890*/  HFMA2 R3, -RZ, RZ, 0, 0 ;  /* 0x00000000ff037431 */ /* 0x000fe200000001ff */
[----:B------:R-:W-:Y:S02]  /*18a0*/  MOV R5, R2 ;  /* 0x0000000200057202 */ /* 0x000fe40000000f00 */
[----:B------:R-:W-:-:S04]  /*18b0*/  MOV R2, R7 ;  /* 0x0000000700027202 */ /* 0x000fc80000000f00 */
[----:B------:R-:W-:Y:S05]  /*18c0*/  RET.REL.NODEC R2 `(euclideanDistanceBatch) ;  /* 0xffffffe402cc7950 */ /* 0x000fea0003c3ffff */
.L_x_34:
        /* <DEDUP_REMOVED lines=11> */
.L_x_36:


//--------------------- .nv.shared.euclideanDistanceBatchShared --------------------------
	.section	.nv.shared.euclideanDistanceBatchShared,"aw",@nobits
	.sectionflags	@""
	.align	16
	.zero		1024


//--------------------- .nv.shared.reserved.0     --------------------------
	.section	.nv.shared.reserved.0,"aw",@nobits
	.weak		__nv_reservedSMEM_offset_0_alias
	.size		__nv_reservedSMEM_offset_0_alias, 0, 64
	.other		__nv_reservedSMEM_offset_0_alias,@"STO_CUDA_RESERVED_SHARED STV_DEFAULT"
__nv_reservedSMEM_offset_0_alias:
	.zero		0
	.zero		64


//--------------------- .nv.shared.euclideanDistanceBatch --------------------------
	.section	.nv.shared.euclideanDistanceBatch,"aw",@nobits
	.sectionflags	@""
	.align	16
	.zero		1024


//--------------------- .nv.constant0.euclideanDistanceBatchShared --------------------------
	.section	.nv.constant0.euclideanDistanceBatchShared,"a",@progbits
	.sectionflags	@""
	.align	4
.nv.constant0.euclideanDistanceBatchShared:
	.zero		932


//--------------------- .nv.constant0.euclideanDistanceBatch --------------------------
	.section	.nv.constant0.euclideanDistanceBatch,"a",@progbits
	.sectionflags	@""
	.align	4
.nv.constant0.euclideanDistanceBatch:
	.zero		932


//--------------------- SYMBOLS --------------------------

	.type		.nv.reservedSmem.offset0,@object
	.size		.nv.reservedSmem.offset0,0x4
	.type		.nv.reservedSmem.cap,@object
	.size		.nv.reservedSmem.cap,0x4
